//
// Generated by NVIDIA NVVM Compiler
//
// Compiler Build ID: CL-36424714
// Cuda compilation tools, release 13.0, V13.0.88
// Based on NVVM 20.0.0
//

.version 9.0
.target sm_100
.address_size 64

	// .globl	_Z13warpTiledGemmPKfS0_Pfiii
// _ZZ13warpTiledGemmPKfS0_PfiiiE2As has been demoted
// _ZZ13warpTiledGemmPKfS0_PfiiiE2Bs has been demoted

.visible .entry _Z13warpTiledGemmPKfS0_Pfiii(
	.param .u64 .ptr .align 1 _Z13warpTiledGemmPKfS0_Pfiii_param_0,
	.param .u64 .ptr .align 1 _Z13warpTiledGemmPKfS0_Pfiii_param_1,
	.param .u64 .ptr .align 1 _Z13warpTiledGemmPKfS0_Pfiii_param_2,
	.param .u32 _Z13warpTiledGemmPKfS0_Pfiii_param_3,
	.param .u32 _Z13warpTiledGemmPKfS0_Pfiii_param_4,
	.param .u32 _Z13warpTiledGemmPKfS0_Pfiii_param_5
)
{
	.reg .pred 	%p<247>;
	.reg .b16 	%rs<6>;
	.reg .b32 	%r<243>;
	.reg .b32 	%f<1659>;
	.reg .b64 	%rd<132>;
	// demoted variable
	.shared .align 4 .b8 _ZZ13warpTiledGemmPKfS0_PfiiiE2As[8256];
	// demoted variable
	.shared .align 4 .b8 _ZZ13warpTiledGemmPKfS0_PfiiiE2Bs[8256];
	ld.param.u64 	%rd21, [_Z13warpTiledGemmPKfS0_Pfiii_param_0];
	ld.param.u64 	%rd22, [_Z13warpTiledGemmPKfS0_Pfiii_param_1];
	ld.param.u64 	%rd23, [_Z13warpTiledGemmPKfS0_Pfiii_param_2];
	ld.param.u32 	%r129, [_Z13warpTiledGemmPKfS0_Pfiii_param_3];
	ld.param.u32 	%r130, [_Z13warpTiledGemmPKfS0_Pfiii_param_4];
	ld.param.u32 	%r131, [_Z13warpTiledGemmPKfS0_Pfiii_param_5];
	cvta.to.global.u64 	%rd1, %rd21;
	cvta.to.global.u64 	%rd2, %rd22;
	cvta.to.global.u64 	%rd3, %rd23;
	mov.u32 	%r1, %tid.x;
	and.b32  	%r2, %r1, 96;
	mov.u32 	%r132, %ctaid.y;
	shl.b32 	%r3, %r132, 7;
	mov.u32 	%r133, %ctaid.x;
	shl.b32 	%r4, %r133, 7;
	shr.u32 	%r134, %r1, 1;
	and.b32  	%r5, %r134, 448;
	add.s32 	%r135, %r5, %r3;
	shl.b32 	%r136, %r1, 1;
	and.b32  	%r6, %r136, 48;
	or.b32  	%r7, %r135, %r6;
	or.b32  	%r137, %r4, %r2;
	shl.b32 	%r138, %r1, 2;
	and.b32  	%r8, %r138, 28;
	or.b32  	%r9, %r137, %r8;
	mov.u32 	%r10, %ntid.x;
	setp.lt.s32 	%p1, %r131, 1;
	mov.f32 	%f1595, 0f00000000;
	mov.f32 	%f1596, %f1595;
	mov.f32 	%f1597, %f1595;
	mov.f32 	%f1598, %f1595;
	mov.f32 	%f1599, %f1595;
	mov.f32 	%f1600, %f1595;
	mov.f32 	%f1601, %f1595;
	mov.f32 	%f1602, %f1595;
	mov.f32 	%f1603, %f1595;
	mov.f32 	%f1604, %f1595;
	mov.f32 	%f1605, %f1595;
	mov.f32 	%f1606, %f1595;
	mov.f32 	%f1607, %f1595;
	mov.f32 	%f1608, %f1595;
	mov.f32 	%f1609, %f1595;
	mov.f32 	%f1610, %f1595;
	mov.f32 	%f1611, %f1595;
	mov.f32 	%f1612, %f1595;
	mov.f32 	%f1613, %f1595;
	mov.f32 	%f1614, %f1595;
	mov.f32 	%f1615, %f1595;
	mov.f32 	%f1616, %f1595;
	mov.f32 	%f1617, %f1595;
	mov.f32 	%f1618, %f1595;
	mov.f32 	%f1619, %f1595;
	mov.f32 	%f1620, %f1595;
	mov.f32 	%f1621, %f1595;
	mov.f32 	%f1622, %f1595;
	mov.f32 	%f1623, %f1595;
	mov.f32 	%f1624, %f1595;
	mov.f32 	%f1625, %f1595;
	mov.f32 	%f1626, %f1595;
	mov.f32 	%f1627, %f1595;
	mov.f32 	%f1628, %f1595;
	mov.f32 	%f1629, %f1595;
	mov.f32 	%f1630, %f1595;
	mov.f32 	%f1631, %f1595;
	mov.f32 	%f1632, %f1595;
	mov.f32 	%f1633, %f1595;
	mov.f32 	%f1634, %f1595;
	mov.f32 	%f1635, %f1595;
	mov.f32 	%f1636, %f1595;
	mov.f32 	%f1637, %f1595;
	mov.f32 	%f1638, %f1595;
	mov.f32 	%f1639, %f1595;
	mov.f32 	%f1640, %f1595;
	mov.f32 	%f1641, %f1595;
	mov.f32 	%f1642, %f1595;
	mov.f32 	%f1643, %f1595;
	mov.f32 	%f1644, %f1595;
	mov.f32 	%f1645, %f1595;
	mov.f32 	%f1646, %f1595;
	mov.f32 	%f1647, %f1595;
	mov.f32 	%f1648, %f1595;
	mov.f32 	%f1649, %f1595;
	mov.f32 	%f1650, %f1595;
	mov.f32 	%f1651, %f1595;
	mov.f32 	%f1652, %f1595;
	mov.f32 	%f1653, %f1595;
	mov.f32 	%f1654, %f1595;
	mov.f32 	%f1655, %f1595;
	mov.f32 	%f1656, %f1595;
	mov.f32 	%f1657, %f1595;
	mov.f32 	%f1658, %f1595;
	@%p1 bra 	$L__BB0_44;
	add.s32 	%r140, %r5, %r6;
	add.s32 	%r141, %r8, %r2;
	add.s32 	%r11, %r1, %r10;
	cvt.u16.u32 	%rs3, %r11;
	sub.s16 	%rs4, 2047, %rs3;
	cvt.u16.u32 	%rs5, %r10;
	div.u16 	%rs1, %rs4, %rs5;
	and.b16  	%rs2, %rs1, 3;
	shr.u32 	%r12, %r1, 7;
	and.b32  	%r142, %r1, 127;
	add.s32 	%r13, %r142, %r3;
	mul.lo.s32 	%r14, %r13, %r131;
	mul.lo.s32 	%r143, %r12, 516;
	mov.u32 	%r144, _ZZ13warpTiledGemmPKfS0_PfiiiE2As;
	add.s32 	%r145, %r144, %r143;
	and.b32  	%r147, %r138, 508;
	add.s32 	%r15, %r145, %r147;
	shr.u32 	%r16, %r11, 7;
	and.b32  	%r148, %r11, 127;
	add.s32 	%r17, %r148, %r3;
	mul.lo.s32 	%r18, %r17, %r131;
	mul.lo.s32 	%r149, %r16, 516;
	add.s32 	%r150, %r144, %r149;
	shl.b32 	%r151, %r11, 2;
	and.b32  	%r152, %r151, 508;
	add.s32 	%r19, %r150, %r152;
	add.s32 	%r20, %r11, %r10;
	shr.u32 	%r21, %r20, 7;
	and.b32  	%r153, %r20, 127;
	add.s32 	%r22, %r153, %r3;
	mul.lo.s32 	%r23, %r22, %r131;
	mul.lo.s32 	%r154, %r21, 516;
	add.s32 	%r155, %r144, %r154;
	shl.b32 	%r156, %r20, 2;
	and.b32  	%r157, %r156, 508;
	add.s32 	%r24, %r155, %r157;
	add.s32 	%r25, %r20, %r10;
	add.s32 	%r26, %r142, %r4;
	mov.u32 	%r158, _ZZ13warpTiledGemmPKfS0_PfiiiE2Bs;
	add.s32 	%r159, %r158, %r143;
	add.s32 	%r27, %r159, %r147;
	add.s32 	%r28, %r148, %r4;
	add.s32 	%r160, %r158, %r149;
	add.s32 	%r29, %r160, %r152;
	add.s32 	%r30, %r153, %r4;
	add.s32 	%r161, %r158, %r154;
	add.s32 	%r31, %r161, %r157;
	shl.b32 	%r162, %r140, 2;
	add.s32 	%r32, %r144, %r162;
	shl.b32 	%r163, %r141, 2;
	add.s32 	%r33, %r158, %r163;
	shl.b32 	%r34, %r10, 2;
	mov.b32 	%r235, 0;
	mov.f32 	%f1595, 0f00000000;
$L__BB0_2:
	setp.eq.s16 	%p2, %rs2, 2;
	mov.u32 	%r236, %r1;
	@%p2 bra 	$L__BB0_12;
	setp.ge.s32 	%p3, %r13, %r129;
	add.s32 	%r36, %r12, %r235;
	setp.ge.s32 	%p4, %r36, %r131;
	mov.f32 	%f1581, 0f00000000;
	or.pred  	%p5, %p4, %p3;
	@%p5 bra 	$L__BB0_5;
	add.s32 	%r165, %r14, %r36;
	mul.wide.u32 	%rd24, %r165, 4;
	add.s64 	%rd25, %rd1, %rd24;
	ld.global.nc.f32 	%f1581, [%rd25];
$L__BB0_5:
	setp.eq.s16 	%p6, %rs2, 3;
	st.shared.f32 	[%r15], %f1581;
	mov.u32 	%r236, %r11;
	@%p6 bra 	$L__BB0_12;
	setp.ge.s32 	%p7, %r17, %r129;
	add.s32 	%r37, %r16, %r235;
	setp.ge.s32 	%p8, %r37, %r131;
	mov.f32 	%f1582, 0f00000000;
	or.pred  	%p9, %p8, %p7;
	@%p9 bra 	$L__BB0_8;
	add.s32 	%r167, %r18, %r37;
	mul.wide.u32 	%rd26, %r167, 4;
	add.s64 	%rd27, %rd1, %rd26;
	ld.global.nc.f32 	%f1582, [%rd27];
$L__BB0_8:
	setp.eq.s16 	%p10, %rs2, 0;
	st.shared.f32 	[%r19], %f1582;
	mov.u32 	%r236, %r20;
	@%p10 bra 	$L__BB0_12;
	setp.ge.s32 	%p11, %r22, %r129;
	add.s32 	%r38, %r21, %r235;
	setp.ge.s32 	%p12, %r38, %r131;
	mov.f32 	%f1583, 0f00000000;
	or.pred  	%p13, %p12, %p11;
	@%p13 bra 	$L__BB0_11;
	add.s32 	%r169, %r23, %r38;
	mul.wide.u32 	%rd28, %r169, 4;
	add.s64 	%rd29, %rd1, %rd28;
	ld.global.nc.f32 	%f1583, [%rd29];
$L__BB0_11:
	st.shared.f32 	[%r24], %f1583;
	mov.u32 	%r236, %r25;
$L__BB0_12:
	setp.lt.u16 	%p14, %rs1, 2;
	@%p14 bra 	$L__BB0_23;
	shl.b32 	%r170, %r10, 1;
	add.s32 	%r239, %r170, %r236;
	mad.lo.s32 	%r238, %r10, 3, %r236;
	add.s32 	%r237, %r10, %r236;
$L__BB0_14:
	shr.u32 	%r47, %r236, 7;
	and.b32  	%r48, %r236, 127;
	add.s32 	%r49, %r47, %r235;
	add.s32 	%r50, %r48, %r3;
	setp.ge.s32 	%p15, %r49, %r131;
	setp.ge.s32 	%p16, %r50, %r129;
	mov.f32 	%f1584, 0f00000000;
	or.pred  	%p17, %p15, %p16;
	@%p17 bra 	$L__BB0_16;
	mad.lo.s32 	%r172, %r50, %r131, %r49;
	mul.wide.u32 	%rd30, %r172, 4;
	add.s64 	%rd31, %rd1, %rd30;
	ld.global.nc.f32 	%f1584, [%rd31];
$L__BB0_16:
	mov.u32 	%r173, _ZZ13warpTiledGemmPKfS0_PfiiiE2As;
	mad.lo.s32 	%r174, %r47, 516, %r173;
	shl.b32 	%r175, %r48, 2;
	add.s32 	%r176, %r174, %r175;
	st.shared.f32 	[%r176], %f1584;
	shr.u32 	%r51, %r237, 7;
	and.b32  	%r52, %r237, 127;
	add.s32 	%r53, %r51, %r235;
	add.s32 	%r54, %r52, %r3;
	setp.ge.s32 	%p18, %r53, %r131;
	setp.ge.s32 	%p19, %r54, %r129;
	mov.f32 	%f1585, 0f00000000;
	or.pred  	%p20, %p18, %p19;
	@%p20 bra 	$L__BB0_18;
	mad.lo.s32 	%r178, %r54, %r131, %r53;
	mul.wide.u32 	%rd32, %r178, 4;
	add.s64 	%rd33, %rd1, %rd32;
	ld.global.nc.f32 	%f1585, [%rd33];
$L__BB0_18:
	mov.u32 	%r179, _ZZ13warpTiledGemmPKfS0_PfiiiE2As;
	mad.lo.s32 	%r180, %r51, 516, %r179;
	shl.b32 	%r181, %r52, 2;
	add.s32 	%r182, %r180, %r181;
	st.shared.f32 	[%r182], %f1585;
	add.s32 	%r55, %r236, %r10;
	shr.u32 	%r56, %r239, 7;
	and.b32  	%r57, %r239, 127;
	add.s32 	%r58, %r56, %r235;
	add.s32 	%r59, %r57, %r3;
	setp.ge.s32 	%p21, %r58, %r131;
	setp.ge.s32 	%p22, %r59, %r129;
	mov.f32 	%f1586, 0f00000000;
	or.pred  	%p23, %p21, %p22;
	@%p23 bra 	$L__BB0_20;
	mad.lo.s32 	%r184, %r59, %r131, %r58;
	mul.wide.u32 	%rd34, %r184, 4;
	add.s64 	%rd35, %rd1, %rd34;
	ld.global.nc.f32 	%f1586, [%rd35];
$L__BB0_20:
	mov.u32 	%r185, _ZZ13warpTiledGemmPKfS0_PfiiiE2As;
	mad.lo.s32 	%r186, %r56, 516, %r185;
	shl.b32 	%r187, %r57, 2;
	add.s32 	%r188, %r186, %r187;
	st.shared.f32 	[%r188], %f1586;
	add.s32 	%r60, %r55, %r10;
	shr.u32 	%r61, %r238, 7;
	and.b32  	%r62, %r238, 127;
	add.s32 	%r63, %r61, %r235;
	add.s32 	%r64, %r62, %r3;
	setp.ge.s32 	%p24, %r63, %r131;
	setp.ge.s32 	%p25, %r64, %r129;
	mov.f32 	%f1587, 0f00000000;
	or.pred  	%p26, %p24, %p25;
	@%p26 bra 	$L__BB0_22;
	mad.lo.s32 	%r190, %r64, %r131, %r63;
	mul.wide.u32 	%rd36, %r190, 4;
	add.s64 	%rd37, %rd1, %rd36;
	ld.global.nc.f32 	%f1587, [%rd37];
$L__BB0_22:
	mov.u32 	%r191, _ZZ13warpTiledGemmPKfS0_PfiiiE2As;
	mad.lo.s32 	%r192, %r61, 516, %r191;
	shl.b32 	%r193, %r62, 2;
	add.s32 	%r194, %r192, %r193;
	st.shared.f32 	[%r194], %f1587;
	add.s32 	%r195, %r60, %r10;
	add.s32 	%r236, %r195, %r10;
	add.s32 	%r239, %r239, %r34;
	add.s32 	%r238, %r238, %r34;
	add.s32 	%r237, %r237, %r34;
	setp.lt.u32 	%p27, %r236, 2048;
	@%p27 bra 	$L__BB0_14;
$L__BB0_23:
	mov.u32 	%r241, %r1;
	@%p2 bra 	$L__BB0_33;
	setp.ge.s32 	%p29, %r26, %r130;
	add.s32 	%r69, %r12, %r235;
	setp.ge.s32 	%p30, %r69, %r131;
	mov.f32 	%f1588, 0f00000000;
	or.pred  	%p31, %p30, %p29;
	@%p31 bra 	$L__BB0_26;
	mad.lo.s32 	%r196, %r69, %r130, %r26;
	mul.wide.s32 	%rd38, %r196, 4;
	add.s64 	%rd39, %rd2, %rd38;
	ld.global.nc.f32 	%f1588, [%rd39];
$L__BB0_26:
	setp.eq.s16 	%p32, %rs2, 3;
	st.shared.f32 	[%r27], %f1588;
	mov.u32 	%r241, %r11;
	@%p32 bra 	$L__BB0_33;
	setp.ge.s32 	%p33, %r28, %r130;
	add.s32 	%r70, %r16, %r235;
	setp.ge.s32 	%p34, %r70, %r131;
	mov.f32 	%f1589, 0f00000000;
	or.pred  	%p35, %p34, %p33;
	@%p35 bra 	$L__BB0_29;
	mad.lo.s32 	%r197, %r70, %r130, %r28;
	mul.wide.s32 	%rd40, %r197, 4;
	add.s64 	%rd41, %rd2, %rd40;
	ld.global.nc.f32 	%f1589, [%rd41];
$L__BB0_29:
	setp.eq.s16 	%p36, %rs2, 0;
	st.shared.f32 	[%r29], %f1589;
	mov.u32 	%r241, %r20;
	@%p36 bra 	$L__BB0_33;
	setp.ge.s32 	%p37, %r30, %r130;
	add.s32 	%r71, %r21, %r235;
	setp.ge.s32 	%p38, %r71, %r131;
	mov.f32 	%f1590, 0f00000000;
	or.pred  	%p39, %p38, %p37;
	@%p39 bra 	$L__BB0_32;
	mad.lo.s32 	%r198, %r71, %r130, %r30;
	mul.wide.s32 	%rd42, %r198, 4;
	add.s64 	%rd43, %rd2, %rd42;
	ld.global.nc.f32 	%f1590, [%rd43];
$L__BB0_32:
	st.shared.f32 	[%r31], %f1590;
	mov.u32 	%r241, %r25;
$L__BB0_33:
	@%p14 bra 	$L__BB0_43;
$L__BB0_34:
	shr.u32 	%r74, %r241, 7;
	and.b32  	%r75, %r241, 127;
	add.s32 	%r76, %r74, %r235;
	add.s32 	%r77, %r75, %r4;
	setp.ge.s32 	%p41, %r76, %r131;
	setp.ge.s32 	%p42, %r77, %r130;
	mov.f32 	%f1591, 0f00000000;
	or.pred  	%p43, %p41, %p42;
	@%p43 bra 	$L__BB0_36;
	mad.lo.s32 	%r199, %r76, %r130, %r77;
	mul.wide.s32 	%rd44, %r199, 4;
	add.s64 	%rd45, %rd2, %rd44;
	ld.global.nc.f32 	%f1591, [%rd45];
$L__BB0_36:
	mov.u32 	%r200, _ZZ13warpTiledGemmPKfS0_PfiiiE2Bs;
	mad.lo.s32 	%r201, %r74, 516, %r200;
	shl.b32 	%r202, %r75, 2;
	add.s32 	%r203, %r201, %r202;
	st.shared.f32 	[%r203], %f1591;
	add.s32 	%r78, %r241, %r10;
	shr.u32 	%r79, %r78, 7;
	and.b32  	%r80, %r78, 127;
	add.s32 	%r81, %r79, %r235;
	add.s32 	%r82, %r80, %r4;
	setp.ge.s32 	%p44, %r81, %r131;
	setp.ge.s32 	%p45, %r82, %r130;
	mov.f32 	%f1592, 0f00000000;
	or.pred  	%p46, %p44, %p45;
	@%p46 bra 	$L__BB0_38;
	mad.lo.s32 	%r204, %r81, %r130, %r82;
	mul.wide.s32 	%rd46, %r204, 4;
	add.s64 	%rd47, %rd2, %rd46;
	ld.global.nc.f32 	%f1592, [%rd47];
$L__BB0_38:
	mov.u32 	%r205, _ZZ13warpTiledGemmPKfS0_PfiiiE2Bs;
	mad.lo.s32 	%r206, %r79, 516, %r205;
	shl.b32 	%r207, %r80, 2;
	add.s32 	%r208, %r206, %r207;
	st.shared.f32 	[%r208], %f1592;
	add.s32 	%r83, %r78, %r10;
	shr.u32 	%r84, %r83, 7;
	and.b32  	%r85, %r83, 127;
	add.s32 	%r86, %r84, %r235;
	add.s32 	%r87, %r85, %r4;
	setp.ge.s32 	%p47, %r86, %r131;
	setp.ge.s32 	%p48, %r87, %r130;
	mov.f32 	%f1593, 0f00000000;
	or.pred  	%p49, %p47, %p48;
	@%p49 bra 	$L__BB0_40;
	mad.lo.s32 	%r209, %r86, %r130, %r87;
	mul.wide.s32 	%rd48, %r209, 4;
	add.s64 	%rd49, %rd2, %rd48;
	ld.global.nc.f32 	%f1593, [%rd49];
$L__BB0_40:
	mov.u32 	%r210, _ZZ13warpTiledGemmPKfS0_PfiiiE2Bs;
	mad.lo.s32 	%r211, %r84, 516, %r210;
	shl.b32 	%r212, %r85, 2;
	add.s32 	%r213, %r211, %r212;
	st.shared.f32 	[%r213], %f1593;
	add.s32 	%r88, %r83, %r10;
	shr.u32 	%r89, %r88, 7;
	and.b32  	%r90, %r88, 127;
	add.s32 	%r91, %r89, %r235;
	add.s32 	%r92, %r90, %r4;
	setp.ge.s32 	%p50, %r91, %r131;
	setp.ge.s32 	%p51, %r92, %r130;
	mov.f32 	%f1594, 0f00000000;
	or.pred  	%p52, %p50, %p51;
	@%p52 bra 	$L__BB0_42;
	mad.lo.s32 	%r214, %r91, %r130, %r92;
	mul.wide.s32 	%rd50, %r214, 4;
	add.s64 	%rd51, %rd2, %rd50;
	ld.global.nc.f32 	%f1594, [%rd51];
$L__BB0_42:
	mov.u32 	%r215, _ZZ13warpTiledGemmPKfS0_PfiiiE2Bs;
	mad.lo.s32 	%r216, %r89, 516, %r215;
	shl.b32 	%r217, %r90, 2;
	add.s32 	%r218, %r216, %r217;
	st.shared.f32 	[%r218], %f1594;
	add.s32 	%r241, %r88, %r10;
	setp.lt.u32 	%p53, %r241, 2048;
	@%p53 bra 	$L__BB0_34;
$L__BB0_43:
	bar.sync 	0;
	ld.shared.f32 	%f237, [%r32];
	ld.shared.f32 	%f238, [%r32+4];
	ld.shared.f32 	%f239, [%r32+8];
	ld.shared.f32 	%f240, [%r32+12];
	ld.shared.f32 	%f241, [%r32+16];
	ld.shared.f32 	%f242, [%r32+20];
	ld.shared.f32 	%f243, [%r32+24];
	ld.shared.f32 	%f244, [%r32+28];
	ld.shared.f32 	%f245, [%r32+32];
	ld.shared.f32 	%f246, [%r32+36];
	ld.shared.f32 	%f247, [%r32+40];
	ld.shared.f32 	%f248, [%r32+44];
	ld.shared.f32 	%f249, [%r32+48];
	ld.shared.f32 	%f250, [%r32+52];
	ld.shared.f32 	%f251, [%r32+56];
	ld.shared.f32 	%f252, [%r32+60];
	ld.shared.f32 	%f253, [%r33];
	ld.shared.f32 	%f254, [%r33+4];
	ld.shared.f32 	%f255, [%r33+8];
	ld.shared.f32 	%f256, [%r33+12];
	fma.rn.f32 	%f257, %f237, %f253, %f1638;
	fma.rn.f32 	%f258, %f237, %f254, %f1637;
	fma.rn.f32 	%f259, %f237, %f255, %f1636;
	fma.rn.f32 	%f260, %f237, %f256, %f1635;
	fma.rn.f32 	%f261, %f238, %f253, %f1634;
	fma.rn.f32 	%f262, %f238, %f254, %f1633;
	fma.rn.f32 	%f263, %f238, %f255, %f1632;
	fma.rn.f32 	%f264, %f238, %f256, %f1631;
	fma.rn.f32 	%f265, %f239, %f253, %f1630;
	fma.rn.f32 	%f266, %f239, %f254, %f1629;
	fma.rn.f32 	%f267, %f239, %f255, %f1628;
	fma.rn.f32 	%f268, %f239, %f256, %f1627;
	fma.rn.f32 	%f269, %f240, %f253, %f1626;
	fma.rn.f32 	%f270, %f240, %f254, %f1625;
	fma.rn.f32 	%f271, %f240, %f255, %f1624;
	fma.rn.f32 	%f272, %f240, %f256, %f1623;
	fma.rn.f32 	%f273, %f241, %f253, %f1622;
	fma.rn.f32 	%f274, %f241, %f254, %f1621;
	fma.rn.f32 	%f275, %f241, %f255, %f1620;
	fma.rn.f32 	%f276, %f241, %f256, %f1619;
	fma.rn.f32 	%f277, %f242, %f253, %f1618;
	fma.rn.f32 	%f278, %f242, %f254, %f1617;
	fma.rn.f32 	%f279, %f242, %f255, %f1616;
	fma.rn.f32 	%f280, %f242, %f256, %f1615;
	fma.rn.f32 	%f281, %f243, %f253, %f1614;
	fma.rn.f32 	%f282, %f243, %f254, %f1613;
	fma.rn.f32 	%f283, %f243, %f255, %f1612;
	fma.rn.f32 	%f284, %f243, %f256, %f1611;
	fma.rn.f32 	%f285, %f244, %f253, %f1610;
	fma.rn.f32 	%f286, %f244, %f254, %f1609;
	fma.rn.f32 	%f287, %f244, %f255, %f1608;
	fma.rn.f32 	%f288, %f244, %f256, %f1607;
	fma.rn.f32 	%f289, %f245, %f253, %f1606;
	fma.rn.f32 	%f290, %f245, %f254, %f1605;
	fma.rn.f32 	%f291, %f245, %f255, %f1604;
	fma.rn.f32 	%f292, %f245, %f256, %f1603;
	fma.rn.f32 	%f293, %f246, %f253, %f1602;
	fma.rn.f32 	%f294, %f246, %f254, %f1601;
	fma.rn.f32 	%f295, %f246, %f255, %f1600;
	fma.rn.f32 	%f296, %f246, %f256, %f1599;
	fma.rn.f32 	%f297, %f247, %f253, %f1598;
	fma.rn.f32 	%f298, %f247, %f254, %f1597;
	fma.rn.f32 	%f299, %f247, %f255, %f1596;
	fma.rn.f32 	%f300, %f247, %f256, %f1595;
	fma.rn.f32 	%f301, %f248, %f253, %f1639;
	fma.rn.f32 	%f302, %f248, %f254, %f1640;
	fma.rn.f32 	%f303, %f248, %f255, %f1641;
	fma.rn.f32 	%f304, %f248, %f256, %f1642;
	fma.rn.f32 	%f305, %f249, %f253, %f1643;
	fma.rn.f32 	%f306, %f249, %f254, %f1644;
	fma.rn.f32 	%f307, %f249, %f255, %f1645;
	fma.rn.f32 	%f308, %f249, %f256, %f1646;
	fma.rn.f32 	%f309, %f250, %f253, %f1647;
	fma.rn.f32 	%f310, %f250, %f254, %f1648;
	fma.rn.f32 	%f311, %f250, %f255, %f1649;
	fma.rn.f32 	%f312, %f250, %f256, %f1650;
	fma.rn.f32 	%f313, %f251, %f253, %f1651;
	fma.rn.f32 	%f314, %f251, %f254, %f1652;
	fma.rn.f32 	%f315, %f251, %f255, %f1653;
	fma.rn.f32 	%f316, %f251, %f256, %f1654;
	fma.rn.f32 	%f317, %f252, %f253, %f1655;
	fma.rn.f32 	%f318, %f252, %f254, %f1656;
	fma.rn.f32 	%f319, %f252, %f255, %f1657;
	fma.rn.f32 	%f320, %f252, %f256, %f1658;
	ld.shared.f32 	%f321, [%r32+516];
	ld.shared.f32 	%f322, [%r32+520];
	ld.shared.f32 	%f323, [%r32+524];
	ld.shared.f32 	%f324, [%r32+528];
	ld.shared.f32 	%f325, [%r32+532];
	ld.shared.f32 	%f326, [%r32+536];
	ld.shared.f32 	%f327, [%r32+540];
	ld.shared.f32 	%f328, [%r32+544];
	ld.shared.f32 	%f329, [%r32+548];
	ld.shared.f32 	%f330, [%r32+552];
	ld.shared.f32 	%f331, [%r32+556];
	ld.shared.f32 	%f332, [%r32+560];
	ld.shared.f32 	%f333, [%r32+564];
	ld.shared.f32 	%f334, [%r32+568];
	ld.shared.f32 	%f335, [%r32+572];
	ld.shared.f32 	%f336, [%r32+576];
	ld.shared.f32 	%f337, [%r33+516];
	ld.shared.f32 	%f338, [%r33+520];
	ld.shared.f32 	%f339, [%r33+524];
	ld.shared.f32 	%f340, [%r33+528];
	fma.rn.f32 	%f341, %f321, %f337, %f257;
	fma.rn.f32 	%f342, %f321, %f338, %f258;
	fma.rn.f32 	%f343, %f321, %f339, %f259;
	fma.rn.f32 	%f344, %f321, %f340, %f260;
	fma.rn.f32 	%f345, %f322, %f337, %f261;
	fma.rn.f32 	%f346, %f322, %f338, %f262;
	fma.rn.f32 	%f347, %f322, %f339, %f263;
	fma.rn.f32 	%f348, %f322, %f340, %f264;
	fma.rn.f32 	%f349, %f323, %f337, %f265;
	fma.rn.f32 	%f350, %f323, %f338, %f266;
	fma.rn.f32 	%f351, %f323, %f339, %f267;
	fma.rn.f32 	%f352, %f323, %f340, %f268;
	fma.rn.f32 	%f353, %f324, %f337, %f269;
	fma.rn.f32 	%f354, %f324, %f338, %f270;
	fma.rn.f32 	%f355, %f324, %f339, %f271;
	fma.rn.f32 	%f356, %f324, %f340, %f272;
	fma.rn.f32 	%f357, %f325, %f337, %f273;
	fma.rn.f32 	%f358, %f325, %f338, %f274;
	fma.rn.f32 	%f359, %f325, %f339, %f275;
	fma.rn.f32 	%f360, %f325, %f340, %f276;
	fma.rn.f32 	%f361, %f326, %f337, %f277;
	fma.rn.f32 	%f362, %f326, %f338, %f278;
	fma.rn.f32 	%f363, %f326, %f339, %f279;
	fma.rn.f32 	%f364, %f326, %f340, %f280;
	fma.rn.f32 	%f365, %f327, %f337, %f281;
	fma.rn.f32 	%f366, %f327, %f338, %f282;
	fma.rn.f32 	%f367, %f327, %f339, %f283;
	fma.rn.f32 	%f368, %f327, %f340, %f284;
	fma.rn.f32 	%f369, %f328, %f337, %f285;
	fma.rn.f32 	%f370, %f328, %f338, %f286;
	fma.rn.f32 	%f371, %f328, %f339, %f287;
	fma.rn.f32 	%f372, %f328, %f340, %f288;
	fma.rn.f32 	%f373, %f329, %f337, %f289;
	fma.rn.f32 	%f374, %f329, %f338, %f290;
	fma.rn.f32 	%f375, %f329, %f339, %f291;
	fma.rn.f32 	%f376, %f329, %f340, %f292;
	fma.rn.f32 	%f377, %f330, %f337, %f293;
	fma.rn.f32 	%f378, %f330, %f338, %f294;
	fma.rn.f32 	%f379, %f330, %f339, %f295;
	fma.rn.f32 	%f380, %f330, %f340, %f296;
	fma.rn.f32 	%f381, %f331, %f337, %f297;
	fma.rn.f32 	%f382, %f331, %f338, %f298;
	fma.rn.f32 	%f383, %f331, %f339, %f299;
	fma.rn.f32 	%f384, %f331, %f340, %f300;
	fma.rn.f32 	%f385, %f332, %f337, %f301;
	fma.rn.f32 	%f386, %f332, %f338, %f302;
	fma.rn.f32 	%f387, %f332, %f339, %f303;
	fma.rn.f32 	%f388, %f332, %f340, %f304;
	fma.rn.f32 	%f389, %f333, %f337, %f305;
	fma.rn.f32 	%f390, %f333, %f338, %f306;
	fma.rn.f32 	%f391, %f333, %f339, %f307;
	fma.rn.f32 	%f392, %f333, %f340, %f308;
	fma.rn.f32 	%f393, %f334, %f337, %f309;
	fma.rn.f32 	%f394, %f334, %f338, %f310;
	fma.rn.f32 	%f395, %f334, %f339, %f311;
	fma.rn.f32 	%f396, %f334, %f340, %f312;
	fma.rn.f32 	%f397, %f335, %f337, %f313;
	fma.rn.f32 	%f398, %f335, %f338, %f314;
	fma.rn.f32 	%f399, %f335, %f339, %f315;
	fma.rn.f32 	%f400, %f335, %f340, %f316;
	fma.rn.f32 	%f401, %f336, %f337, %f317;
	fma.rn.f32 	%f402, %f336, %f338, %f318;
	fma.rn.f32 	%f403, %f336, %f339, %f319;
	fma.rn.f32 	%f404, %f336, %f340, %f320;
	ld.shared.f32 	%f405, [%r32+1032];
	ld.shared.f32 	%f406, [%r32+1036];
	ld.shared.f32 	%f407, [%r32+1040];
	ld.shared.f32 	%f408, [%r32+1044];
	ld.shared.f32 	%f409, [%r32+1048];
	ld.shared.f32 	%f410, [%r32+1052];
	ld.shared.f32 	%f411, [%r32+1056];
	ld.shared.f32 	%f412, [%r32+1060];
	ld.shared.f32 	%f413, [%r32+1064];
	ld.shared.f32 	%f414, [%r32+1068];
	ld.shared.f32 	%f415, [%r32+1072];
	ld.shared.f32 	%f416, [%r32+1076];
	ld.shared.f32 	%f417, [%r32+1080];
	ld.shared.f32 	%f418, [%r32+1084];
	ld.shared.f32 	%f419, [%r32+1088];
	ld.shared.f32 	%f420, [%r32+1092];
	ld.shared.f32 	%f421, [%r33+1032];
	ld.shared.f32 	%f422, [%r33+1036];
	ld.shared.f32 	%f423, [%r33+1040];
	ld.shared.f32 	%f424, [%r33+1044];
	fma.rn.f32 	%f425, %f405, %f421, %f341;
	fma.rn.f32 	%f426, %f405, %f422, %f342;
	fma.rn.f32 	%f427, %f405, %f423, %f343;
	fma.rn.f32 	%f428, %f405, %f424, %f344;
	fma.rn.f32 	%f429, %f406, %f421, %f345;
	fma.rn.f32 	%f430, %f406, %f422, %f346;
	fma.rn.f32 	%f431, %f406, %f423, %f347;
	fma.rn.f32 	%f432, %f406, %f424, %f348;
	fma.rn.f32 	%f433, %f407, %f421, %f349;
	fma.rn.f32 	%f434, %f407, %f422, %f350;
	fma.rn.f32 	%f435, %f407, %f423, %f351;
	fma.rn.f32 	%f436, %f407, %f424, %f352;
	fma.rn.f32 	%f437, %f408, %f421, %f353;
	fma.rn.f32 	%f438, %f408, %f422, %f354;
	fma.rn.f32 	%f439, %f408, %f423, %f355;
	fma.rn.f32 	%f440, %f408, %f424, %f356;
	fma.rn.f32 	%f441, %f409, %f421, %f357;
	fma.rn.f32 	%f442, %f409, %f422, %f358;
	fma.rn.f32 	%f443, %f409, %f423, %f359;
	fma.rn.f32 	%f444, %f409, %f424, %f360;
	fma.rn.f32 	%f445, %f410, %f421, %f361;
	fma.rn.f32 	%f446, %f410, %f422, %f362;
	fma.rn.f32 	%f447, %f410, %f423, %f363;
	fma.rn.f32 	%f448, %f410, %f424, %f364;
	fma.rn.f32 	%f449, %f411, %f421, %f365;
	fma.rn.f32 	%f450, %f411, %f422, %f366;
	fma.rn.f32 	%f451, %f411, %f423, %f367;
	fma.rn.f32 	%f452, %f411, %f424, %f368;
	fma.rn.f32 	%f453, %f412, %f421, %f369;
	fma.rn.f32 	%f454, %f412, %f422, %f370;
	fma.rn.f32 	%f455, %f412, %f423, %f371;
	fma.rn.f32 	%f456, %f412, %f424, %f372;
	fma.rn.f32 	%f457, %f413, %f421, %f373;
	fma.rn.f32 	%f458, %f413, %f422, %f374;
	fma.rn.f32 	%f459, %f413, %f423, %f375;
	fma.rn.f32 	%f460, %f413, %f424, %f376;
	fma.rn.f32 	%f461, %f414, %f421, %f377;
	fma.rn.f32 	%f462, %f414, %f422, %f378;
	fma.rn.f32 	%f463, %f414, %f423, %f379;
	fma.rn.f32 	%f464, %f414, %f424, %f380;
	fma.rn.f32 	%f465, %f415, %f421, %f381;
	fma.rn.f32 	%f466, %f415, %f422, %f382;
	fma.rn.f32 	%f467, %f415, %f423, %f383;
	fma.rn.f32 	%f468, %f415, %f424, %f384;
	fma.rn.f32 	%f469, %f416, %f421, %f385;
	fma.rn.f32 	%f470, %f416, %f422, %f386;
	fma.rn.f32 	%f471, %f416, %f423, %f387;
	fma.rn.f32 	%f472, %f416, %f424, %f388;
	fma.rn.f32 	%f473, %f417, %f421, %f389;
	fma.rn.f32 	%f474, %f417, %f422, %f390;
	fma.rn.f32 	%f475, %f417, %f423, %f391;
	fma.rn.f32 	%f476, %f417, %f424, %f392;
	fma.rn.f32 	%f477, %f418, %f421, %f393;
	fma.rn.f32 	%f478, %f418, %f422, %f394;
	fma.rn.f32 	%f479, %f418, %f423, %f395;
	fma.rn.f32 	%f480, %f418, %f424, %f396;
	fma.rn.f32 	%f481, %f419, %f421, %f397;
	fma.rn.f32 	%f482, %f419, %f422, %f398;
	fma.rn.f32 	%f483, %f419, %f423, %f399;
	fma.rn.f32 	%f484, %f419, %f424, %f400;
	fma.rn.f32 	%f485, %f420, %f421, %f401;
	fma.rn.f32 	%f486, %f420, %f422, %f402;
	fma.rn.f32 	%f487, %f420, %f423, %f403;
	fma.rn.f32 	%f488, %f420, %f424, %f404;
	ld.shared.f32 	%f489, [%r32+1548];
	ld.shared.f32 	%f490, [%r32+1552];
	ld.shared.f32 	%f491, [%r32+1556];
	ld.shared.f32 	%f492, [%r32+1560];
	ld.shared.f32 	%f493, [%r32+1564];
	ld.shared.f32 	%f494, [%r32+1568];
	ld.shared.f32 	%f495, [%r32+1572];
	ld.shared.f32 	%f496, [%r32+1576];
	ld.shared.f32 	%f497, [%r32+1580];
	ld.shared.f32 	%f498, [%r32+1584];
	ld.shared.f32 	%f499, [%r32+1588];
	ld.shared.f32 	%f500, [%r32+1592];
	ld.shared.f32 	%f501, [%r32+1596];
	ld.shared.f32 	%f502, [%r32+1600];
	ld.shared.f32 	%f503, [%r32+1604];
	ld.shared.f32 	%f504, [%r32+1608];
	ld.shared.f32 	%f505, [%r33+1548];
	ld.shared.f32 	%f506, [%r33+1552];
	ld.shared.f32 	%f507, [%r33+1556];
	ld.shared.f32 	%f508, [%r33+1560];
	fma.rn.f32 	%f509, %f489, %f505, %f425;
	fma.rn.f32 	%f510, %f489, %f506, %f426;
	fma.rn.f32 	%f511, %f489, %f507, %f427;
	fma.rn.f32 	%f512, %f489, %f508, %f428;
	fma.rn.f32 	%f513, %f490, %f505, %f429;
	fma.rn.f32 	%f514, %f490, %f506, %f430;
	fma.rn.f32 	%f515, %f490, %f507, %f431;
	fma.rn.f32 	%f516, %f490, %f508, %f432;
	fma.rn.f32 	%f517, %f491, %f505, %f433;
	fma.rn.f32 	%f518, %f491, %f506, %f434;
	fma.rn.f32 	%f519, %f491, %f507, %f435;
	fma.rn.f32 	%f520, %f491, %f508, %f436;
	fma.rn.f32 	%f521, %f492, %f505, %f437;
	fma.rn.f32 	%f522, %f492, %f506, %f438;
	fma.rn.f32 	%f523, %f492, %f507, %f439;
	fma.rn.f32 	%f524, %f492, %f508, %f440;
	fma.rn.f32 	%f525, %f493, %f505, %f441;
	fma.rn.f32 	%f526, %f493, %f506, %f442;
	fma.rn.f32 	%f527, %f493, %f507, %f443;
	fma.rn.f32 	%f528, %f493, %f508, %f444;
	fma.rn.f32 	%f529, %f494, %f505, %f445;
	fma.rn.f32 	%f530, %f494, %f506, %f446;
	fma.rn.f32 	%f531, %f494, %f507, %f447;
	fma.rn.f32 	%f532, %f494, %f508, %f448;
	fma.rn.f32 	%f533, %f495, %f505, %f449;
	fma.rn.f32 	%f534, %f495, %f506, %f450;
	fma.rn.f32 	%f535, %f495, %f507, %f451;
	fma.rn.f32 	%f536, %f495, %f508, %f452;
	fma.rn.f32 	%f537, %f496, %f505, %f453;
	fma.rn.f32 	%f538, %f496, %f506, %f454;
	fma.rn.f32 	%f539, %f496, %f507, %f455;
	fma.rn.f32 	%f540, %f496, %f508, %f456;
	fma.rn.f32 	%f541, %f497, %f505, %f457;
	fma.rn.f32 	%f542, %f497, %f506, %f458;
	fma.rn.f32 	%f543, %f497, %f507, %f459;
	fma.rn.f32 	%f544, %f497, %f508, %f460;
	fma.rn.f32 	%f545, %f498, %f505, %f461;
	fma.rn.f32 	%f546, %f498, %f506, %f462;
	fma.rn.f32 	%f547, %f498, %f507, %f463;
	fma.rn.f32 	%f548, %f498, %f508, %f464;
	fma.rn.f32 	%f549, %f499, %f505, %f465;
	fma.rn.f32 	%f550, %f499, %f506, %f466;
	fma.rn.f32 	%f551, %f499, %f507, %f467;
	fma.rn.f32 	%f552, %f499, %f508, %f468;
	fma.rn.f32 	%f553, %f500, %f505, %f469;
	fma.rn.f32 	%f554, %f500, %f506, %f470;
	fma.rn.f32 	%f555, %f500, %f507, %f471;
	fma.rn.f32 	%f556, %f500, %f508, %f472;
	fma.rn.f32 	%f557, %f501, %f505, %f473;
	fma.rn.f32 	%f558, %f501, %f506, %f474;
	fma.rn.f32 	%f559, %f501, %f507, %f475;
	fma.rn.f32 	%f560, %f501, %f508, %f476;
	fma.rn.f32 	%f561, %f502, %f505, %f477;
	fma.rn.f32 	%f562, %f502, %f506, %f478;
	fma.rn.f32 	%f563, %f502, %f507, %f479;
	fma.rn.f32 	%f564, %f502, %f508, %f480;
	fma.rn.f32 	%f565, %f503, %f505, %f481;
	fma.rn.f32 	%f566, %f503, %f506, %f482;
	fma.rn.f32 	%f567, %f503, %f507, %f483;
	fma.rn.f32 	%f568, %f503, %f508, %f484;
	fma.rn.f32 	%f569, %f504, %f505, %f485;
	fma.rn.f32 	%f570, %f504, %f506, %f486;
	fma.rn.f32 	%f571, %f504, %f507, %f487;
	fma.rn.f32 	%f572, %f504, %f508, %f488;
	ld.shared.f32 	%f573, [%r32+2064];
	ld.shared.f32 	%f574, [%r32+2068];
	ld.shared.f32 	%f575, [%r32+2072];
	ld.shared.f32 	%f576, [%r32+2076];
	ld.shared.f32 	%f577, [%r32+2080];
	ld.shared.f32 	%f578, [%r32+2084];
	ld.shared.f32 	%f579, [%r32+2088];
	ld.shared.f32 	%f580, [%r32+2092];
	ld.shared.f32 	%f581, [%r32+2096];
	ld.shared.f32 	%f582, [%r32+2100];
	ld.shared.f32 	%f583, [%r32+2104];
	ld.shared.f32 	%f584, [%r32+2108];
	ld.shared.f32 	%f585, [%r32+2112];
	ld.shared.f32 	%f586, [%r32+2116];
	ld.shared.f32 	%f587, [%r32+2120];
	ld.shared.f32 	%f588, [%r32+2124];
	ld.shared.f32 	%f589, [%r33+2064];
	ld.shared.f32 	%f590, [%r33+2068];
	ld.shared.f32 	%f591, [%r33+2072];
	ld.shared.f32 	%f592, [%r33+2076];
	fma.rn.f32 	%f593, %f573, %f589, %f509;
	fma.rn.f32 	%f594, %f573, %f590, %f510;
	fma.rn.f32 	%f595, %f573, %f591, %f511;
	fma.rn.f32 	%f596, %f573, %f592, %f512;
	fma.rn.f32 	%f597, %f574, %f589, %f513;
	fma.rn.f32 	%f598, %f574, %f590, %f514;
	fma.rn.f32 	%f599, %f574, %f591, %f515;
	fma.rn.f32 	%f600, %f574, %f592, %f516;
	fma.rn.f32 	%f601, %f575, %f589, %f517;
	fma.rn.f32 	%f602, %f575, %f590, %f518;
	fma.rn.f32 	%f603, %f575, %f591, %f519;
	fma.rn.f32 	%f604, %f575, %f592, %f520;
	fma.rn.f32 	%f605, %f576, %f589, %f521;
	fma.rn.f32 	%f606, %f576, %f590, %f522;
	fma.rn.f32 	%f607, %f576, %f591, %f523;
	fma.rn.f32 	%f608, %f576, %f592, %f524;
	fma.rn.f32 	%f609, %f577, %f589, %f525;
	fma.rn.f32 	%f610, %f577, %f590, %f526;
	fma.rn.f32 	%f611, %f577, %f591, %f527;
	fma.rn.f32 	%f612, %f577, %f592, %f528;
	fma.rn.f32 	%f613, %f578, %f589, %f529;
	fma.rn.f32 	%f614, %f578, %f590, %f530;
	fma.rn.f32 	%f615, %f578, %f591, %f531;
	fma.rn.f32 	%f616, %f578, %f592, %f532;
	fma.rn.f32 	%f617, %f579, %f589, %f533;
	fma.rn.f32 	%f618, %f579, %f590, %f534;
	fma.rn.f32 	%f619, %f579, %f591, %f535;
	fma.rn.f32 	%f620, %f579, %f592, %f536;
	fma.rn.f32 	%f621, %f580, %f589, %f537;
	fma.rn.f32 	%f622, %f580, %f590, %f538;
	fma.rn.f32 	%f623, %f580, %f591, %f539;
	fma.rn.f32 	%f624, %f580, %f592, %f540;
	fma.rn.f32 	%f625, %f581, %f589, %f541;
	fma.rn.f32 	%f626, %f581, %f590, %f542;
	fma.rn.f32 	%f627, %f581, %f591, %f543;
	fma.rn.f32 	%f628, %f581, %f592, %f544;
	fma.rn.f32 	%f629, %f582, %f589, %f545;
	fma.rn.f32 	%f630, %f582, %f590, %f546;
	fma.rn.f32 	%f631, %f582, %f591, %f547;
	fma.rn.f32 	%f632, %f582, %f592, %f548;
	fma.rn.f32 	%f633, %f583, %f589, %f549;
	fma.rn.f32 	%f634, %f583, %f590, %f550;
	fma.rn.f32 	%f635, %f583, %f591, %f551;
	fma.rn.f32 	%f636, %f583, %f592, %f552;
	fma.rn.f32 	%f637, %f584, %f589, %f553;
	fma.rn.f32 	%f638, %f584, %f590, %f554;
	fma.rn.f32 	%f639, %f584, %f591, %f555;
	fma.rn.f32 	%f640, %f584, %f592, %f556;
	fma.rn.f32 	%f641, %f585, %f589, %f557;
	fma.rn.f32 	%f642, %f585, %f590, %f558;
	fma.rn.f32 	%f643, %f585, %f591, %f559;
	fma.rn.f32 	%f644, %f585, %f592, %f560;
	fma.rn.f32 	%f645, %f586, %f589, %f561;
	fma.rn.f32 	%f646, %f586, %f590, %f562;
	fma.rn.f32 	%f647, %f586, %f591, %f563;
	fma.rn.f32 	%f648, %f586, %f592, %f564;
	fma.rn.f32 	%f649, %f587, %f589, %f565;
	fma.rn.f32 	%f650, %f587, %f590, %f566;
	fma.rn.f32 	%f651, %f587, %f591, %f567;
	fma.rn.f32 	%f652, %f587, %f592, %f568;
	fma.rn.f32 	%f653, %f588, %f589, %f569;
	fma.rn.f32 	%f654, %f588, %f590, %f570;
	fma.rn.f32 	%f655, %f588, %f591, %f571;
	fma.rn.f32 	%f656, %f588, %f592, %f572;
	ld.shared.f32 	%f657, [%r32+2580];
	ld.shared.f32 	%f658, [%r32+2584];
	ld.shared.f32 	%f659, [%r32+2588];
	ld.shared.f32 	%f660, [%r32+2592];
	ld.shared.f32 	%f661, [%r32+2596];
	ld.shared.f32 	%f662, [%r32+2600];
	ld.shared.f32 	%f663, [%r32+2604];
	ld.shared.f32 	%f664, [%r32+2608];
	ld.shared.f32 	%f665, [%r32+2612];
	ld.shared.f32 	%f666, [%r32+2616];
	ld.shared.f32 	%f667, [%r32+2620];
	ld.shared.f32 	%f668, [%r32+2624];
	ld.shared.f32 	%f669, [%r32+2628];
	ld.shared.f32 	%f670, [%r32+2632];
	ld.shared.f32 	%f671, [%r32+2636];
	ld.shared.f32 	%f672, [%r32+2640];
	ld.shared.f32 	%f673, [%r33+2580];
	ld.shared.f32 	%f674, [%r33+2584];
	ld.shared.f32 	%f675, [%r33+2588];
	ld.shared.f32 	%f676, [%r33+2592];
	fma.rn.f32 	%f677, %f657, %f673, %f593;
	fma.rn.f32 	%f678, %f657, %f674, %f594;
	fma.rn.f32 	%f679, %f657, %f675, %f595;
	fma.rn.f32 	%f680, %f657, %f676, %f596;
	fma.rn.f32 	%f681, %f658, %f673, %f597;
	fma.rn.f32 	%f682, %f658, %f674, %f598;
	fma.rn.f32 	%f683, %f658, %f675, %f599;
	fma.rn.f32 	%f684, %f658, %f676, %f600;
	fma.rn.f32 	%f685, %f659, %f673, %f601;
	fma.rn.f32 	%f686, %f659, %f674, %f602;
	fma.rn.f32 	%f687, %f659, %f675, %f603;
	fma.rn.f32 	%f688, %f659, %f676, %f604;
	fma.rn.f32 	%f689, %f660, %f673, %f605;
	fma.rn.f32 	%f690, %f660, %f674, %f606;
	fma.rn.f32 	%f691, %f660, %f675, %f607;
	fma.rn.f32 	%f692, %f660, %f676, %f608;
	fma.rn.f32 	%f693, %f661, %f673, %f609;
	fma.rn.f32 	%f694, %f661, %f674, %f610;
	fma.rn.f32 	%f695, %f661, %f675, %f611;
	fma.rn.f32 	%f696, %f661, %f676, %f612;
	fma.rn.f32 	%f697, %f662, %f673, %f613;
	fma.rn.f32 	%f698, %f662, %f674, %f614;
	fma.rn.f32 	%f699, %f662, %f675, %f615;
	fma.rn.f32 	%f700, %f662, %f676, %f616;
	fma.rn.f32 	%f701, %f663, %f673, %f617;
	fma.rn.f32 	%f702, %f663, %f674, %f618;
	fma.rn.f32 	%f703, %f663, %f675, %f619;
	fma.rn.f32 	%f704, %f663, %f676, %f620;
	fma.rn.f32 	%f705, %f664, %f673, %f621;
	fma.rn.f32 	%f706, %f664, %f674, %f622;
	fma.rn.f32 	%f707, %f664, %f675, %f623;
	fma.rn.f32 	%f708, %f664, %f676, %f624;
	fma.rn.f32 	%f709, %f665, %f673, %f625;
	fma.rn.f32 	%f710, %f665, %f674, %f626;
	fma.rn.f32 	%f711, %f665, %f675, %f627;
	fma.rn.f32 	%f712, %f665, %f676, %f628;
	fma.rn.f32 	%f713, %f666, %f673, %f629;
	fma.rn.f32 	%f714, %f666, %f674, %f630;
	fma.rn.f32 	%f715, %f666, %f675, %f631;
	fma.rn.f32 	%f716, %f666, %f676, %f632;
	fma.rn.f32 	%f717, %f667, %f673, %f633;
	fma.rn.f32 	%f718, %f667, %f674, %f634;
	fma.rn.f32 	%f719, %f667, %f675, %f635;
	fma.rn.f32 	%f720, %f667, %f676, %f636;
	fma.rn.f32 	%f721, %f668, %f673, %f637;
	fma.rn.f32 	%f722, %f668, %f674, %f638;
	fma.rn.f32 	%f723, %f668, %f675, %f639;
	fma.rn.f32 	%f724, %f668, %f676, %f640;
	fma.rn.f32 	%f725, %f669, %f673, %f641;
	fma.rn.f32 	%f726, %f669, %f674, %f642;
	fma.rn.f32 	%f727, %f669, %f675, %f643;
	fma.rn.f32 	%f728, %f669, %f676, %f644;
	fma.rn.f32 	%f729, %f670, %f673, %f645;
	fma.rn.f32 	%f730, %f670, %f674, %f646;
	fma.rn.f32 	%f731, %f670, %f675, %f647;
	fma.rn.f32 	%f732, %f670, %f676, %f648;
	fma.rn.f32 	%f733, %f671, %f673, %f649;
	fma.rn.f32 	%f734, %f671, %f674, %f650;
	fma.rn.f32 	%f735, %f671, %f675, %f651;
	fma.rn.f32 	%f736, %f671, %f676, %f652;
	fma.rn.f32 	%f737, %f672, %f673, %f653;
	fma.rn.f32 	%f738, %f672, %f674, %f654;
	fma.rn.f32 	%f739, %f672, %f675, %f655;
	fma.rn.f32 	%f740, %f672, %f676, %f656;
	ld.shared.f32 	%f741, [%r32+3096];
	ld.shared.f32 	%f742, [%r32+3100];
	ld.shared.f32 	%f743, [%r32+3104];
	ld.shared.f32 	%f744, [%r32+3108];
	ld.shared.f32 	%f745, [%r32+3112];
	ld.shared.f32 	%f746, [%r32+3116];
	ld.shared.f32 	%f747, [%r32+3120];
	ld.shared.f32 	%f748, [%r32+3124];
	ld.shared.f32 	%f749, [%r32+3128];
	ld.shared.f32 	%f750, [%r32+3132];
	ld.shared.f32 	%f751, [%r32+3136];
	ld.shared.f32 	%f752, [%r32+3140];
	ld.shared.f32 	%f753, [%r32+3144];
	ld.shared.f32 	%f754, [%r32+3148];
	ld.shared.f32 	%f755, [%r32+3152];
	ld.shared.f32 	%f756, [%r32+3156];
	ld.shared.f32 	%f757, [%r33+3096];
	ld.shared.f32 	%f758, [%r33+3100];
	ld.shared.f32 	%f759, [%r33+3104];
	ld.shared.f32 	%f760, [%r33+3108];
	fma.rn.f32 	%f761, %f741, %f757, %f677;
	fma.rn.f32 	%f762, %f741, %f758, %f678;
	fma.rn.f32 	%f763, %f741, %f759, %f679;
	fma.rn.f32 	%f764, %f741, %f760, %f680;
	fma.rn.f32 	%f765, %f742, %f757, %f681;
	fma.rn.f32 	%f766, %f742, %f758, %f682;
	fma.rn.f32 	%f767, %f742, %f759, %f683;
	fma.rn.f32 	%f768, %f742, %f760, %f684;
	fma.rn.f32 	%f769, %f743, %f757, %f685;
	fma.rn.f32 	%f770, %f743, %f758, %f686;
	fma.rn.f32 	%f771, %f743, %f759, %f687;
	fma.rn.f32 	%f772, %f743, %f760, %f688;
	fma.rn.f32 	%f773, %f744, %f757, %f689;
	fma.rn.f32 	%f774, %f744, %f758, %f690;
	fma.rn.f32 	%f775, %f744, %f759, %f691;
	fma.rn.f32 	%f776, %f744, %f760, %f692;
	fma.rn.f32 	%f777, %f745, %f757, %f693;
	fma.rn.f32 	%f778, %f745, %f758, %f694;
	fma.rn.f32 	%f779, %f745, %f759, %f695;
	fma.rn.f32 	%f780, %f745, %f760, %f696;
	fma.rn.f32 	%f781, %f746, %f757, %f697;
	fma.rn.f32 	%f782, %f746, %f758, %f698;
	fma.rn.f32 	%f783, %f746, %f759, %f699;
	fma.rn.f32 	%f784, %f746, %f760, %f700;
	fma.rn.f32 	%f785, %f747, %f757, %f701;
	fma.rn.f32 	%f786, %f747, %f758, %f702;
	fma.rn.f32 	%f787, %f747, %f759, %f703;
	fma.rn.f32 	%f788, %f747, %f760, %f704;
	fma.rn.f32 	%f789, %f748, %f757, %f705;
	fma.rn.f32 	%f790, %f748, %f758, %f706;
	fma.rn.f32 	%f791, %f748, %f759, %f707;
	fma.rn.f32 	%f792, %f748, %f760, %f708;
	fma.rn.f32 	%f793, %f749, %f757, %f709;
	fma.rn.f32 	%f794, %f749, %f758, %f710;
	fma.rn.f32 	%f795, %f749, %f759, %f711;
	fma.rn.f32 	%f796, %f749, %f760, %f712;
	fma.rn.f32 	%f797, %f750, %f757, %f713;
	fma.rn.f32 	%f798, %f750, %f758, %f714;
	fma.rn.f32 	%f799, %f750, %f759, %f715;
	fma.rn.f32 	%f800, %f750, %f760, %f716;
	fma.rn.f32 	%f801, %f751, %f757, %f717;
	fma.rn.f32 	%f802, %f751, %f758, %f718;
	fma.rn.f32 	%f803, %f751, %f759, %f719;
	fma.rn.f32 	%f804, %f751, %f760, %f720;
	fma.rn.f32 	%f805, %f752, %f757, %f721;
	fma.rn.f32 	%f806, %f752, %f758, %f722;
	fma.rn.f32 	%f807, %f752, %f759, %f723;
	fma.rn.f32 	%f808, %f752, %f760, %f724;
	fma.rn.f32 	%f809, %f753, %f757, %f725;
	fma.rn.f32 	%f810, %f753, %f758, %f726;
	fma.rn.f32 	%f811, %f753, %f759, %f727;
	fma.rn.f32 	%f812, %f753, %f760, %f728;
	fma.rn.f32 	%f813, %f754, %f757, %f729;
	fma.rn.f32 	%f814, %f754, %f758, %f730;
	fma.rn.f32 	%f815, %f754, %f759, %f731;
	fma.rn.f32 	%f816, %f754, %f760, %f732;
	fma.rn.f32 	%f817, %f755, %f757, %f733;
	fma.rn.f32 	%f818, %f755, %f758, %f734;
	fma.rn.f32 	%f819, %f755, %f759, %f735;
	fma.rn.f32 	%f820, %f755, %f760, %f736;
	fma.rn.f32 	%f821, %f756, %f757, %f737;
	fma.rn.f32 	%f822, %f756, %f758, %f738;
	fma.rn.f32 	%f823, %f756, %f759, %f739;
	fma.rn.f32 	%f824, %f756, %f760, %f740;
	ld.shared.f32 	%f825, [%r32+3612];
	ld.shared.f32 	%f826, [%r32+3616];
	ld.shared.f32 	%f827, [%r32+3620];
	ld.shared.f32 	%f828, [%r32+3624];
	ld.shared.f32 	%f829, [%r32+3628];
	ld.shared.f32 	%f830, [%r32+3632];
	ld.shared.f32 	%f831, [%r32+3636];
	ld.shared.f32 	%f832, [%r32+3640];
	ld.shared.f32 	%f833, [%r32+3644];
	ld.shared.f32 	%f834, [%r32+3648];
	ld.shared.f32 	%f835, [%r32+3652];
	ld.shared.f32 	%f836, [%r32+3656];
	ld.shared.f32 	%f837, [%r32+3660];
	ld.shared.f32 	%f838, [%r32+3664];
	ld.shared.f32 	%f839, [%r32+3668];
	ld.shared.f32 	%f840, [%r32+3672];
	ld.shared.f32 	%f841, [%r33+3612];
	ld.shared.f32 	%f842, [%r33+3616];
	ld.shared.f32 	%f843, [%r33+3620];
	ld.shared.f32 	%f844, [%r33+3624];
	fma.rn.f32 	%f845, %f825, %f841, %f761;
	fma.rn.f32 	%f846, %f825, %f842, %f762;
	fma.rn.f32 	%f847, %f825, %f843, %f763;
	fma.rn.f32 	%f848, %f825, %f844, %f764;
	fma.rn.f32 	%f849, %f826, %f841, %f765;
	fma.rn.f32 	%f850, %f826, %f842, %f766;
	fma.rn.f32 	%f851, %f826, %f843, %f767;
	fma.rn.f32 	%f852, %f826, %f844, %f768;
	fma.rn.f32 	%f853, %f827, %f841, %f769;
	fma.rn.f32 	%f854, %f827, %f842, %f770;
	fma.rn.f32 	%f855, %f827, %f843, %f771;
	fma.rn.f32 	%f856, %f827, %f844, %f772;
	fma.rn.f32 	%f857, %f828, %f841, %f773;
	fma.rn.f32 	%f858, %f828, %f842, %f774;
	fma.rn.f32 	%f859, %f828, %f843, %f775;
	fma.rn.f32 	%f860, %f828, %f844, %f776;
	fma.rn.f32 	%f861, %f829, %f841, %f777;
	fma.rn.f32 	%f862, %f829, %f842, %f778;
	fma.rn.f32 	%f863, %f829, %f843, %f779;
	fma.rn.f32 	%f864, %f829, %f844, %f780;
	fma.rn.f32 	%f865, %f830, %f841, %f781;
	fma.rn.f32 	%f866, %f830, %f842, %f782;
	fma.rn.f32 	%f867, %f830, %f843, %f783;
	fma.rn.f32 	%f868, %f830, %f844, %f784;
	fma.rn.f32 	%f869, %f831, %f841, %f785;
	fma.rn.f32 	%f870, %f831, %f842, %f786;
	fma.rn.f32 	%f871, %f831, %f843, %f787;
	fma.rn.f32 	%f872, %f831, %f844, %f788;
	fma.rn.f32 	%f873, %f832, %f841, %f789;
	fma.rn.f32 	%f874, %f832, %f842, %f790;
	fma.rn.f32 	%f875, %f832, %f843, %f791;
	fma.rn.f32 	%f876, %f832, %f844, %f792;
	fma.rn.f32 	%f877, %f833, %f841, %f793;
	fma.rn.f32 	%f878, %f833, %f842, %f794;
	fma.rn.f32 	%f879, %f833, %f843, %f795;
	fma.rn.f32 	%f880, %f833, %f844, %f796;
	fma.rn.f32 	%f881, %f834, %f841, %f797;
	fma.rn.f32 	%f882, %f834, %f842, %f798;
	fma.rn.f32 	%f883, %f834, %f843, %f799;
	fma.rn.f32 	%f884, %f834, %f844, %f800;
	fma.rn.f32 	%f885, %f835, %f841, %f801;
	fma.rn.f32 	%f886, %f835, %f842, %f802;
	fma.rn.f32 	%f887, %f835, %f843, %f803;
	fma.rn.f32 	%f888, %f835, %f844, %f804;
	fma.rn.f32 	%f889, %f836, %f841, %f805;
	fma.rn.f32 	%f890, %f836, %f842, %f806;
	fma.rn.f32 	%f891, %f836, %f843, %f807;
	fma.rn.f32 	%f892, %f836, %f844, %f808;
	fma.rn.f32 	%f893, %f837, %f841, %f809;
	fma.rn.f32 	%f894, %f837, %f842, %f810;
	fma.rn.f32 	%f895, %f837, %f843, %f811;
	fma.rn.f32 	%f896, %f837, %f844, %f812;
	fma.rn.f32 	%f897, %f838, %f841, %f813;
	fma.rn.f32 	%f898, %f838, %f842, %f814;
	fma.rn.f32 	%f899, %f838, %f843, %f815;
	fma.rn.f32 	%f900, %f838, %f844, %f816;
	fma.rn.f32 	%f901, %f839, %f841, %f817;
	fma.rn.f32 	%f902, %f839, %f842, %f818;
	fma.rn.f32 	%f903, %f839, %f843, %f819;
	fma.rn.f32 	%f904, %f839, %f844, %f820;
	fma.rn.f32 	%f905, %f840, %f841, %f821;
	fma.rn.f32 	%f906, %f840, %f842, %f822;
	fma.rn.f32 	%f907, %f840, %f843, %f823;
	fma.rn.f32 	%f908, %f840, %f844, %f824;
	ld.shared.f32 	%f909, [%r32+4128];
	ld.shared.f32 	%f910, [%r32+4132];
	ld.shared.f32 	%f911, [%r32+4136];
	ld.shared.f32 	%f912, [%r32+4140];
	ld.shared.f32 	%f913, [%r32+4144];
	ld.shared.f32 	%f914, [%r32+4148];
	ld.shared.f32 	%f915, [%r32+4152];
	ld.shared.f32 	%f916, [%r32+4156];
	ld.shared.f32 	%f917, [%r32+4160];
	ld.shared.f32 	%f918, [%r32+4164];
	ld.shared.f32 	%f919, [%r32+4168];
	ld.shared.f32 	%f920, [%r32+4172];
	ld.shared.f32 	%f921, [%r32+4176];
	ld.shared.f32 	%f922, [%r32+4180];
	ld.shared.f32 	%f923, [%r32+4184];
	ld.shared.f32 	%f924, [%r32+4188];
	ld.shared.f32 	%f925, [%r33+4128];
	ld.shared.f32 	%f926, [%r33+4132];
	ld.shared.f32 	%f927, [%r33+4136];
	ld.shared.f32 	%f928, [%r33+4140];
	fma.rn.f32 	%f929, %f909, %f925, %f845;
	fma.rn.f32 	%f930, %f909, %f926, %f846;
	fma.rn.f32 	%f931, %f909, %f927, %f847;
	fma.rn.f32 	%f932, %f909, %f928, %f848;
	fma.rn.f32 	%f933, %f910, %f925, %f849;
	fma.rn.f32 	%f934, %f910, %f926, %f850;
	fma.rn.f32 	%f935, %f910, %f927, %f851;
	fma.rn.f32 	%f936, %f910, %f928, %f852;
	fma.rn.f32 	%f937, %f911, %f925, %f853;
	fma.rn.f32 	%f938, %f911, %f926, %f854;
	fma.rn.f32 	%f939, %f911, %f927, %f855;
	fma.rn.f32 	%f940, %f911, %f928, %f856;
	fma.rn.f32 	%f941, %f912, %f925, %f857;
	fma.rn.f32 	%f942, %f912, %f926, %f858;
	fma.rn.f32 	%f943, %f912, %f927, %f859;
	fma.rn.f32 	%f944, %f912, %f928, %f860;
	fma.rn.f32 	%f945, %f913, %f925, %f861;
	fma.rn.f32 	%f946, %f913, %f926, %f862;
	fma.rn.f32 	%f947, %f913, %f927, %f863;
	fma.rn.f32 	%f948, %f913, %f928, %f864;
	fma.rn.f32 	%f949, %f914, %f925, %f865;
	fma.rn.f32 	%f950, %f914, %f926, %f866;
	fma.rn.f32 	%f951, %f914, %f927, %f867;
	fma.rn.f32 	%f952, %f914, %f928, %f868;
	fma.rn.f32 	%f953, %f915, %f925, %f869;
	fma.rn.f32 	%f954, %f915, %f926, %f870;
	fma.rn.f32 	%f955, %f915, %f927, %f871;
	fma.rn.f32 	%f956, %f915, %f928, %f872;
	fma.rn.f32 	%f957, %f916, %f925, %f873;
	fma.rn.f32 	%f958, %f916, %f926, %f874;
	fma.rn.f32 	%f959, %f916, %f927, %f875;
	fma.rn.f32 	%f960, %f916, %f928, %f876;
	fma.rn.f32 	%f961, %f917, %f925, %f877;
	fma.rn.f32 	%f962, %f917, %f926, %f878;
	fma.rn.f32 	%f963, %f917, %f927, %f879;
	fma.rn.f32 	%f964, %f917, %f928, %f880;
	fma.rn.f32 	%f965, %f918, %f925, %f881;
	fma.rn.f32 	%f966, %f918, %f926, %f882;
	fma.rn.f32 	%f967, %f918, %f927, %f883;
	fma.rn.f32 	%f968, %f918, %f928, %f884;
	fma.rn.f32 	%f969, %f919, %f925, %f885;
	fma.rn.f32 	%f970, %f919, %f926, %f886;
	fma.rn.f32 	%f971, %f919, %f927, %f887;
	fma.rn.f32 	%f972, %f919, %f928, %f888;
	fma.rn.f32 	%f973, %f920, %f925, %f889;
	fma.rn.f32 	%f974, %f920, %f926, %f890;
	fma.rn.f32 	%f975, %f920, %f927, %f891;
	fma.rn.f32 	%f976, %f920, %f928, %f892;
	fma.rn.f32 	%f977, %f921, %f925, %f893;
	fma.rn.f32 	%f978, %f921, %f926, %f894;
	fma.rn.f32 	%f979, %f921, %f927, %f895;
	fma.rn.f32 	%f980, %f921, %f928, %f896;
	fma.rn.f32 	%f981, %f922, %f925, %f897;
	fma.rn.f32 	%f982, %f922, %f926, %f898;
	fma.rn.f32 	%f983, %f922, %f927, %f899;
	fma.rn.f32 	%f984, %f922, %f928, %f900;
	fma.rn.f32 	%f985, %f923, %f925, %f901;
	fma.rn.f32 	%f986, %f923, %f926, %f902;
	fma.rn.f32 	%f987, %f923, %f927, %f903;
	fma.rn.f32 	%f988, %f923, %f928, %f904;
	fma.rn.f32 	%f989, %f924, %f925, %f905;
	fma.rn.f32 	%f990, %f924, %f926, %f906;
	fma.rn.f32 	%f991, %f924, %f927, %f907;
	fma.rn.f32 	%f992, %f924, %f928, %f908;
	ld.shared.f32 	%f993, [%r32+4644];
	ld.shared.f32 	%f994, [%r32+4648];
	ld.shared.f32 	%f995, [%r32+4652];
	ld.shared.f32 	%f996, [%r32+4656];
	ld.shared.f32 	%f997, [%r32+4660];
	ld.shared.f32 	%f998, [%r32+4664];
	ld.shared.f32 	%f999, [%r32+4668];
	ld.shared.f32 	%f1000, [%r32+4672];
	ld.shared.f32 	%f1001, [%r32+4676];
	ld.shared.f32 	%f1002, [%r32+4680];
	ld.shared.f32 	%f1003, [%r32+4684];
	ld.shared.f32 	%f1004, [%r32+4688];
	ld.shared.f32 	%f1005, [%r32+4692];
	ld.shared.f32 	%f1006, [%r32+4696];
	ld.shared.f32 	%f1007, [%r32+4700];
	ld.shared.f32 	%f1008, [%r32+4704];
	ld.shared.f32 	%f1009, [%r33+4644];
	ld.shared.f32 	%f1010, [%r33+4648];
	ld.shared.f32 	%f1011, [%r33+4652];
	ld.shared.f32 	%f1012, [%r33+4656];
	fma.rn.f32 	%f1013, %f993, %f1009, %f929;
	fma.rn.f32 	%f1014, %f993, %f1010, %f930;
	fma.rn.f32 	%f1015, %f993, %f1011, %f931;
	fma.rn.f32 	%f1016, %f993, %f1012, %f932;
	fma.rn.f32 	%f1017, %f994, %f1009, %f933;
	fma.rn.f32 	%f1018, %f994, %f1010, %f934;
	fma.rn.f32 	%f1019, %f994, %f1011, %f935;
	fma.rn.f32 	%f1020, %f994, %f1012, %f936;
	fma.rn.f32 	%f1021, %f995, %f1009, %f937;
	fma.rn.f32 	%f1022, %f995, %f1010, %f938;
	fma.rn.f32 	%f1023, %f995, %f1011, %f939;
	fma.rn.f32 	%f1024, %f995, %f1012, %f940;
	fma.rn.f32 	%f1025, %f996, %f1009, %f941;
	fma.rn.f32 	%f1026, %f996, %f1010, %f942;
	fma.rn.f32 	%f1027, %f996, %f1011, %f943;
	fma.rn.f32 	%f1028, %f996, %f1012, %f944;
	fma.rn.f32 	%f1029, %f997, %f1009, %f945;
	fma.rn.f32 	%f1030, %f997, %f1010, %f946;
	fma.rn.f32 	%f1031, %f997, %f1011, %f947;
	fma.rn.f32 	%f1032, %f997, %f1012, %f948;
	fma.rn.f32 	%f1033, %f998, %f1009, %f949;
	fma.rn.f32 	%f1034, %f998, %f1010, %f950;
	fma.rn.f32 	%f1035, %f998, %f1011, %f951;
	fma.rn.f32 	%f1036, %f998, %f1012, %f952;
	fma.rn.f32 	%f1037, %f999, %f1009, %f953;
	fma.rn.f32 	%f1038, %f999, %f1010, %f954;
	fma.rn.f32 	%f1039, %f999, %f1011, %f955;
	fma.rn.f32 	%f1040, %f999, %f1012, %f956;
	fma.rn.f32 	%f1041, %f1000, %f1009, %f957;
	fma.rn.f32 	%f1042, %f1000, %f1010, %f958;
	fma.rn.f32 	%f1043, %f1000, %f1011, %f959;
	fma.rn.f32 	%f1044, %f1000, %f1012, %f960;
	fma.rn.f32 	%f1045, %f1001, %f1009, %f961;
	fma.rn.f32 	%f1046, %f1001, %f1010, %f962;
	fma.rn.f32 	%f1047, %f1001, %f1011, %f963;
	fma.rn.f32 	%f1048, %f1001, %f1012, %f964;
	fma.rn.f32 	%f1049, %f1002, %f1009, %f965;
	fma.rn.f32 	%f1050, %f1002, %f1010, %f966;
	fma.rn.f32 	%f1051, %f1002, %f1011, %f967;
	fma.rn.f32 	%f1052, %f1002, %f1012, %f968;
	fma.rn.f32 	%f1053, %f1003, %f1009, %f969;
	fma.rn.f32 	%f1054, %f1003, %f1010, %f970;
	fma.rn.f32 	%f1055, %f1003, %f1011, %f971;
	fma.rn.f32 	%f1056, %f1003, %f1012, %f972;
	fma.rn.f32 	%f1057, %f1004, %f1009, %f973;
	fma.rn.f32 	%f1058, %f1004, %f1010, %f974;
	fma.rn.f32 	%f1059, %f1004, %f1011, %f975;
	fma.rn.f32 	%f1060, %f1004, %f1012, %f976;
	fma.rn.f32 	%f1061, %f1005, %f1009, %f977;
	fma.rn.f32 	%f1062, %f1005, %f1010, %f978;
	fma.rn.f32 	%f1063, %f1005, %f1011, %f979;
	fma.rn.f32 	%f1064, %f1005, %f1012, %f980;
	fma.rn.f32 	%f1065, %f1006, %f1009, %f981;
	fma.rn.f32 	%f1066, %f1006, %f1010, %f982;
	fma.rn.f32 	%f1067, %f1006, %f1011, %f983;
	fma.rn.f32 	%f1068, %f1006, %f1012, %f984;
	fma.rn.f32 	%f1069, %f1007, %f1009, %f985;
	fma.rn.f32 	%f1070, %f1007, %f1010, %f986;
	fma.rn.f32 	%f1071, %f1007, %f1011, %f987;
	fma.rn.f32 	%f1072, %f1007, %f1012, %f988;
	fma.rn.f32 	%f1073, %f1008, %f1009, %f989;
	fma.rn.f32 	%f1074, %f1008, %f1010, %f990;
	fma.rn.f32 	%f1075, %f1008, %f1011, %f991;
	fma.rn.f32 	%f1076, %f1008, %f1012, %f992;
	ld.shared.f32 	%f1077, [%r32+5160];
	ld.shared.f32 	%f1078, [%r32+5164];
	ld.shared.f32 	%f1079, [%r32+5168];
	ld.shared.f32 	%f1080, [%r32+5172];
	ld.shared.f32 	%f1081, [%r32+5176];
	ld.shared.f32 	%f1082, [%r32+5180];
	ld.shared.f32 	%f1083, [%r32+5184];
	ld.shared.f32 	%f1084, [%r32+5188];
	ld.shared.f32 	%f1085, [%r32+5192];
	ld.shared.f32 	%f1086, [%r32+5196];
	ld.shared.f32 	%f1087, [%r32+5200];
	ld.shared.f32 	%f1088, [%r32+5204];
	ld.shared.f32 	%f1089, [%r32+5208];
	ld.shared.f32 	%f1090, [%r32+5212];
	ld.shared.f32 	%f1091, [%r32+5216];
	ld.shared.f32 	%f1092, [%r32+5220];
	ld.shared.f32 	%f1093, [%r33+5160];
	ld.shared.f32 	%f1094, [%r33+5164];
	ld.shared.f32 	%f1095, [%r33+5168];
	ld.shared.f32 	%f1096, [%r33+5172];
	fma.rn.f32 	%f1097, %f1077, %f1093, %f1013;
	fma.rn.f32 	%f1098, %f1077, %f1094, %f1014;
	fma.rn.f32 	%f1099, %f1077, %f1095, %f1015;
	fma.rn.f32 	%f1100, %f1077, %f1096, %f1016;
	fma.rn.f32 	%f1101, %f1078, %f1093, %f1017;
	fma.rn.f32 	%f1102, %f1078, %f1094, %f1018;
	fma.rn.f32 	%f1103, %f1078, %f1095, %f1019;
	fma.rn.f32 	%f1104, %f1078, %f1096, %f1020;
	fma.rn.f32 	%f1105, %f1079, %f1093, %f1021;
	fma.rn.f32 	%f1106, %f1079, %f1094, %f1022;
	fma.rn.f32 	%f1107, %f1079, %f1095, %f1023;
	fma.rn.f32 	%f1108, %f1079, %f1096, %f1024;
	fma.rn.f32 	%f1109, %f1080, %f1093, %f1025;
	fma.rn.f32 	%f1110, %f1080, %f1094, %f1026;
	fma.rn.f32 	%f1111, %f1080, %f1095, %f1027;
	fma.rn.f32 	%f1112, %f1080, %f1096, %f1028;
	fma.rn.f32 	%f1113, %f1081, %f1093, %f1029;
	fma.rn.f32 	%f1114, %f1081, %f1094, %f1030;
	fma.rn.f32 	%f1115, %f1081, %f1095, %f1031;
	fma.rn.f32 	%f1116, %f1081, %f1096, %f1032;
	fma.rn.f32 	%f1117, %f1082, %f1093, %f1033;
	fma.rn.f32 	%f1118, %f1082, %f1094, %f1034;
	fma.rn.f32 	%f1119, %f1082, %f1095, %f1035;
	fma.rn.f32 	%f1120, %f1082, %f1096, %f1036;
	fma.rn.f32 	%f1121, %f1083, %f1093, %f1037;
	fma.rn.f32 	%f1122, %f1083, %f1094, %f1038;
	fma.rn.f32 	%f1123, %f1083, %f1095, %f1039;
	fma.rn.f32 	%f1124, %f1083, %f1096, %f1040;
	fma.rn.f32 	%f1125, %f1084, %f1093, %f1041;
	fma.rn.f32 	%f1126, %f1084, %f1094, %f1042;
	fma.rn.f32 	%f1127, %f1084, %f1095, %f1043;
	fma.rn.f32 	%f1128, %f1084, %f1096, %f1044;
	fma.rn.f32 	%f1129, %f1085, %f1093, %f1045;
	fma.rn.f32 	%f1130, %f1085, %f1094, %f1046;
	fma.rn.f32 	%f1131, %f1085, %f1095, %f1047;
	fma.rn.f32 	%f1132, %f1085, %f1096, %f1048;
	fma.rn.f32 	%f1133, %f1086, %f1093, %f1049;
	fma.rn.f32 	%f1134, %f1086, %f1094, %f1050;
	fma.rn.f32 	%f1135, %f1086, %f1095, %f1051;
	fma.rn.f32 	%f1136, %f1086, %f1096, %f1052;
	fma.rn.f32 	%f1137, %f1087, %f1093, %f1053;
	fma.rn.f32 	%f1138, %f1087, %f1094, %f1054;
	fma.rn.f32 	%f1139, %f1087, %f1095, %f1055;
	fma.rn.f32 	%f1140, %f1087, %f1096, %f1056;
	fma.rn.f32 	%f1141, %f1088, %f1093, %f1057;
	fma.rn.f32 	%f1142, %f1088, %f1094, %f1058;
	fma.rn.f32 	%f1143, %f1088, %f1095, %f1059;
	fma.rn.f32 	%f1144, %f1088, %f1096, %f1060;
	fma.rn.f32 	%f1145, %f1089, %f1093, %f1061;
	fma.rn.f32 	%f1146, %f1089, %f1094, %f1062;
	fma.rn.f32 	%f1147, %f1089, %f1095, %f1063;
	fma.rn.f32 	%f1148, %f1089, %f1096, %f1064;
	fma.rn.f32 	%f1149, %f1090, %f1093, %f1065;
	fma.rn.f32 	%f1150, %f1090, %f1094, %f1066;
	fma.rn.f32 	%f1151, %f1090, %f1095, %f1067;
	fma.rn.f32 	%f1152, %f1090, %f1096, %f1068;
	fma.rn.f32 	%f1153, %f1091, %f1093, %f1069;
	fma.rn.f32 	%f1154, %f1091, %f1094, %f1070;
	fma.rn.f32 	%f1155, %f1091, %f1095, %f1071;
	fma.rn.f32 	%f1156, %f1091, %f1096, %f1072;
	fma.rn.f32 	%f1157, %f1092, %f1093, %f1073;
	fma.rn.f32 	%f1158, %f1092, %f1094, %f1074;
	fma.rn.f32 	%f1159, %f1092, %f1095, %f1075;
	fma.rn.f32 	%f1160, %f1092, %f1096, %f1076;
	ld.shared.f32 	%f1161, [%r32+5676];
	ld.shared.f32 	%f1162, [%r32+5680];
	ld.shared.f32 	%f1163, [%r32+5684];
	ld.shared.f32 	%f1164, [%r32+5688];
	ld.shared.f32 	%f1165, [%r32+5692];
	ld.shared.f32 	%f1166, [%r32+5696];
	ld.shared.f32 	%f1167, [%r32+5700];
	ld.shared.f32 	%f1168, [%r32+5704];
	ld.shared.f32 	%f1169, [%r32+5708];
	ld.shared.f32 	%f1170, [%r32+5712];
	ld.shared.f32 	%f1171, [%r32+5716];
	ld.shared.f32 	%f1172, [%r32+5720];
	ld.shared.f32 	%f1173, [%r32+5724];
	ld.shared.f32 	%f1174, [%r32+5728];
	ld.shared.f32 	%f1175, [%r32+5732];
	ld.shared.f32 	%f1176, [%r32+5736];
	ld.shared.f32 	%f1177, [%r33+5676];
	ld.shared.f32 	%f1178, [%r33+5680];
	ld.shared.f32 	%f1179, [%r33+5684];
	ld.shared.f32 	%f1180, [%r33+5688];
	fma.rn.f32 	%f1181, %f1161, %f1177, %f1097;
	fma.rn.f32 	%f1182, %f1161, %f1178, %f1098;
	fma.rn.f32 	%f1183, %f1161, %f1179, %f1099;
	fma.rn.f32 	%f1184, %f1161, %f1180, %f1100;
	fma.rn.f32 	%f1185, %f1162, %f1177, %f1101;
	fma.rn.f32 	%f1186, %f1162, %f1178, %f1102;
	fma.rn.f32 	%f1187, %f1162, %f1179, %f1103;
	fma.rn.f32 	%f1188, %f1162, %f1180, %f1104;
	fma.rn.f32 	%f1189, %f1163, %f1177, %f1105;
	fma.rn.f32 	%f1190, %f1163, %f1178, %f1106;
	fma.rn.f32 	%f1191, %f1163, %f1179, %f1107;
	fma.rn.f32 	%f1192, %f1163, %f1180, %f1108;
	fma.rn.f32 	%f1193, %f1164, %f1177, %f1109;
	fma.rn.f32 	%f1194, %f1164, %f1178, %f1110;
	fma.rn.f32 	%f1195, %f1164, %f1179, %f1111;
	fma.rn.f32 	%f1196, %f1164, %f1180, %f1112;
	fma.rn.f32 	%f1197, %f1165, %f1177, %f1113;
	fma.rn.f32 	%f1198, %f1165, %f1178, %f1114;
	fma.rn.f32 	%f1199, %f1165, %f1179, %f1115;
	fma.rn.f32 	%f1200, %f1165, %f1180, %f1116;
	fma.rn.f32 	%f1201, %f1166, %f1177, %f1117;
	fma.rn.f32 	%f1202, %f1166, %f1178, %f1118;
	fma.rn.f32 	%f1203, %f1166, %f1179, %f1119;
	fma.rn.f32 	%f1204, %f1166, %f1180, %f1120;
	fma.rn.f32 	%f1205, %f1167, %f1177, %f1121;
	fma.rn.f32 	%f1206, %f1167, %f1178, %f1122;
	fma.rn.f32 	%f1207, %f1167, %f1179, %f1123;
	fma.rn.f32 	%f1208, %f1167, %f1180, %f1124;
	fma.rn.f32 	%f1209, %f1168, %f1177, %f1125;
	fma.rn.f32 	%f1210, %f1168, %f1178, %f1126;
	fma.rn.f32 	%f1211, %f1168, %f1179, %f1127;
	fma.rn.f32 	%f1212, %f1168, %f1180, %f1128;
	fma.rn.f32 	%f1213, %f1169, %f1177, %f1129;
	fma.rn.f32 	%f1214, %f1169, %f1178, %f1130;
	fma.rn.f32 	%f1215, %f1169, %f1179, %f1131;
	fma.rn.f32 	%f1216, %f1169, %f1180, %f1132;
	fma.rn.f32 	%f1217, %f1170, %f1177, %f1133;
	fma.rn.f32 	%f1218, %f1170, %f1178, %f1134;
	fma.rn.f32 	%f1219, %f1170, %f1179, %f1135;
	fma.rn.f32 	%f1220, %f1170, %f1180, %f1136;
	fma.rn.f32 	%f1221, %f1171, %f1177, %f1137;
	fma.rn.f32 	%f1222, %f1171, %f1178, %f1138;
	fma.rn.f32 	%f1223, %f1171, %f1179, %f1139;
	fma.rn.f32 	%f1224, %f1171, %f1180, %f1140;
	fma.rn.f32 	%f1225, %f1172, %f1177, %f1141;
	fma.rn.f32 	%f1226, %f1172, %f1178, %f1142;
	fma.rn.f32 	%f1227, %f1172, %f1179, %f1143;
	fma.rn.f32 	%f1228, %f1172, %f1180, %f1144;
	fma.rn.f32 	%f1229, %f1173, %f1177, %f1145;
	fma.rn.f32 	%f1230, %f1173, %f1178, %f1146;
	fma.rn.f32 	%f1231, %f1173, %f1179, %f1147;
	fma.rn.f32 	%f1232, %f1173, %f1180, %f1148;
	fma.rn.f32 	%f1233, %f1174, %f1177, %f1149;
	fma.rn.f32 	%f1234, %f1174, %f1178, %f1150;
	fma.rn.f32 	%f1235, %f1174, %f1179, %f1151;
	fma.rn.f32 	%f1236, %f1174, %f1180, %f1152;
	fma.rn.f32 	%f1237, %f1175, %f1177, %f1153;
	fma.rn.f32 	%f1238, %f1175, %f1178, %f1154;
	fma.rn.f32 	%f1239, %f1175, %f1179, %f1155;
	fma.rn.f32 	%f1240, %f1175, %f1180, %f1156;
	fma.rn.f32 	%f1241, %f1176, %f1177, %f1157;
	fma.rn.f32 	%f1242, %f1176, %f1178, %f1158;
	fma.rn.f32 	%f1243, %f1176, %f1179, %f1159;
	fma.rn.f32 	%f1244, %f1176, %f1180, %f1160;
	ld.shared.f32 	%f1245, [%r32+6192];
	ld.shared.f32 	%f1246, [%r32+6196];
	ld.shared.f32 	%f1247, [%r32+6200];
	ld.shared.f32 	%f1248, [%r32+6204];
	ld.shared.f32 	%f1249, [%r32+6208];
	ld.shared.f32 	%f1250, [%r32+6212];
	ld.shared.f32 	%f1251, [%r32+6216];
	ld.shared.f32 	%f1252, [%r32+6220];
	ld.shared.f32 	%f1253, [%r32+6224];
	ld.shared.f32 	%f1254, [%r32+6228];
	ld.shared.f32 	%f1255, [%r32+6232];
	ld.shared.f32 	%f1256, [%r32+6236];
	ld.shared.f32 	%f1257, [%r32+6240];
	ld.shared.f32 	%f1258, [%r32+6244];
	ld.shared.f32 	%f1259, [%r32+6248];
	ld.shared.f32 	%f1260, [%r32+6252];
	ld.shared.f32 	%f1261, [%r33+6192];
	ld.shared.f32 	%f1262, [%r33+6196];
	ld.shared.f32 	%f1263, [%r33+6200];
	ld.shared.f32 	%f1264, [%r33+6204];
	fma.rn.f32 	%f1265, %f1245, %f1261, %f1181;
	fma.rn.f32 	%f1266, %f1245, %f1262, %f1182;
	fma.rn.f32 	%f1267, %f1245, %f1263, %f1183;
	fma.rn.f32 	%f1268, %f1245, %f1264, %f1184;
	fma.rn.f32 	%f1269, %f1246, %f1261, %f1185;
	fma.rn.f32 	%f1270, %f1246, %f1262, %f1186;
	fma.rn.f32 	%f1271, %f1246, %f1263, %f1187;
	fma.rn.f32 	%f1272, %f1246, %f1264, %f1188;
	fma.rn.f32 	%f1273, %f1247, %f1261, %f1189;
	fma.rn.f32 	%f1274, %f1247, %f1262, %f1190;
	fma.rn.f32 	%f1275, %f1247, %f1263, %f1191;
	fma.rn.f32 	%f1276, %f1247, %f1264, %f1192;
	fma.rn.f32 	%f1277, %f1248, %f1261, %f1193;
	fma.rn.f32 	%f1278, %f1248, %f1262, %f1194;
	fma.rn.f32 	%f1279, %f1248, %f1263, %f1195;
	fma.rn.f32 	%f1280, %f1248, %f1264, %f1196;
	fma.rn.f32 	%f1281, %f1249, %f1261, %f1197;
	fma.rn.f32 	%f1282, %f1249, %f1262, %f1198;
	fma.rn.f32 	%f1283, %f1249, %f1263, %f1199;
	fma.rn.f32 	%f1284, %f1249, %f1264, %f1200;
	fma.rn.f32 	%f1285, %f1250, %f1261, %f1201;
	fma.rn.f32 	%f1286, %f1250, %f1262, %f1202;
	fma.rn.f32 	%f1287, %f1250, %f1263, %f1203;
	fma.rn.f32 	%f1288, %f1250, %f1264, %f1204;
	fma.rn.f32 	%f1289, %f1251, %f1261, %f1205;
	fma.rn.f32 	%f1290, %f1251, %f1262, %f1206;
	fma.rn.f32 	%f1291, %f1251, %f1263, %f1207;
	fma.rn.f32 	%f1292, %f1251, %f1264, %f1208;
	fma.rn.f32 	%f1293, %f1252, %f1261, %f1209;
	fma.rn.f32 	%f1294, %f1252, %f1262, %f1210;
	fma.rn.f32 	%f1295, %f1252, %f1263, %f1211;
	fma.rn.f32 	%f1296, %f1252, %f1264, %f1212;
	fma.rn.f32 	%f1297, %f1253, %f1261, %f1213;
	fma.rn.f32 	%f1298, %f1253, %f1262, %f1214;
	fma.rn.f32 	%f1299, %f1253, %f1263, %f1215;
	fma.rn.f32 	%f1300, %f1253, %f1264, %f1216;
	fma.rn.f32 	%f1301, %f1254, %f1261, %f1217;
	fma.rn.f32 	%f1302, %f1254, %f1262, %f1218;
	fma.rn.f32 	%f1303, %f1254, %f1263, %f1219;
	fma.rn.f32 	%f1304, %f1254, %f1264, %f1220;
	fma.rn.f32 	%f1305, %f1255, %f1261, %f1221;
	fma.rn.f32 	%f1306, %f1255, %f1262, %f1222;
	fma.rn.f32 	%f1307, %f1255, %f1263, %f1223;
	fma.rn.f32 	%f1308, %f1255, %f1264, %f1224;
	fma.rn.f32 	%f1309, %f1256, %f1261, %f1225;
	fma.rn.f32 	%f1310, %f1256, %f1262, %f1226;
	fma.rn.f32 	%f1311, %f1256, %f1263, %f1227;
	fma.rn.f32 	%f1312, %f1256, %f1264, %f1228;
	fma.rn.f32 	%f1313, %f1257, %f1261, %f1229;
	fma.rn.f32 	%f1314, %f1257, %f1262, %f1230;
	fma.rn.f32 	%f1315, %f1257, %f1263, %f1231;
	fma.rn.f32 	%f1316, %f1257, %f1264, %f1232;
	fma.rn.f32 	%f1317, %f1258, %f1261, %f1233;
	fma.rn.f32 	%f1318, %f1258, %f1262, %f1234;
	fma.rn.f32 	%f1319, %f1258, %f1263, %f1235;
	fma.rn.f32 	%f1320, %f1258, %f1264, %f1236;
	fma.rn.f32 	%f1321, %f1259, %f1261, %f1237;
	fma.rn.f32 	%f1322, %f1259, %f1262, %f1238;
	fma.rn.f32 	%f1323, %f1259, %f1263, %f1239;
	fma.rn.f32 	%f1324, %f1259, %f1264, %f1240;
	fma.rn.f32 	%f1325, %f1260, %f1261, %f1241;
	fma.rn.f32 	%f1326, %f1260, %f1262, %f1242;
	fma.rn.f32 	%f1327, %f1260, %f1263, %f1243;
	fma.rn.f32 	%f1328, %f1260, %f1264, %f1244;
	ld.shared.f32 	%f1329, [%r32+6708];
	ld.shared.f32 	%f1330, [%r32+6712];
	ld.shared.f32 	%f1331, [%r32+6716];
	ld.shared.f32 	%f1332, [%r32+6720];
	ld.shared.f32 	%f1333, [%r32+6724];
	ld.shared.f32 	%f1334, [%r32+6728];
	ld.shared.f32 	%f1335, [%r32+6732];
	ld.shared.f32 	%f1336, [%r32+6736];
	ld.shared.f32 	%f1337, [%r32+6740];
	ld.shared.f32 	%f1338, [%r32+6744];
	ld.shared.f32 	%f1339, [%r32+6748];
	ld.shared.f32 	%f1340, [%r32+6752];
	ld.shared.f32 	%f1341, [%r32+6756];
	ld.shared.f32 	%f1342, [%r32+6760];
	ld.shared.f32 	%f1343, [%r32+6764];
	ld.shared.f32 	%f1344, [%r32+6768];
	ld.shared.f32 	%f1345, [%r33+6708];
	ld.shared.f32 	%f1346, [%r33+6712];
	ld.shared.f32 	%f1347, [%r33+6716];
	ld.shared.f32 	%f1348, [%r33+6720];
	fma.rn.f32 	%f1349, %f1329, %f1345, %f1265;
	fma.rn.f32 	%f1350, %f1329, %f1346, %f1266;
	fma.rn.f32 	%f1351, %f1329, %f1347, %f1267;
	fma.rn.f32 	%f1352, %f1329, %f1348, %f1268;
	fma.rn.f32 	%f1353, %f1330, %f1345, %f1269;
	fma.rn.f32 	%f1354, %f1330, %f1346, %f1270;
	fma.rn.f32 	%f1355, %f1330, %f1347, %f1271;
	fma.rn.f32 	%f1356, %f1330, %f1348, %f1272;
	fma.rn.f32 	%f1357, %f1331, %f1345, %f1273;
	fma.rn.f32 	%f1358, %f1331, %f1346, %f1274;
	fma.rn.f32 	%f1359, %f1331, %f1347, %f1275;
	fma.rn.f32 	%f1360, %f1331, %f1348, %f1276;
	fma.rn.f32 	%f1361, %f1332, %f1345, %f1277;
	fma.rn.f32 	%f1362, %f1332, %f1346, %f1278;
	fma.rn.f32 	%f1363, %f1332, %f1347, %f1279;
	fma.rn.f32 	%f1364, %f1332, %f1348, %f1280;
	fma.rn.f32 	%f1365, %f1333, %f1345, %f1281;
	fma.rn.f32 	%f1366, %f1333, %f1346, %f1282;
	fma.rn.f32 	%f1367, %f1333, %f1347, %f1283;
	fma.rn.f32 	%f1368, %f1333, %f1348, %f1284;
	fma.rn.f32 	%f1369, %f1334, %f1345, %f1285;
	fma.rn.f32 	%f1370, %f1334, %f1346, %f1286;
	fma.rn.f32 	%f1371, %f1334, %f1347, %f1287;
	fma.rn.f32 	%f1372, %f1334, %f1348, %f1288;
	fma.rn.f32 	%f1373, %f1335, %f1345, %f1289;
	fma.rn.f32 	%f1374, %f1335, %f1346, %f1290;
	fma.rn.f32 	%f1375, %f1335, %f1347, %f1291;
	fma.rn.f32 	%f1376, %f1335, %f1348, %f1292;
	fma.rn.f32 	%f1377, %f1336, %f1345, %f1293;
	fma.rn.f32 	%f1378, %f1336, %f1346, %f1294;
	fma.rn.f32 	%f1379, %f1336, %f1347, %f1295;
	fma.rn.f32 	%f1380, %f1336, %f1348, %f1296;
	fma.rn.f32 	%f1381, %f1337, %f1345, %f1297;
	fma.rn.f32 	%f1382, %f1337, %f1346, %f1298;
	fma.rn.f32 	%f1383, %f1337, %f1347, %f1299;
	fma.rn.f32 	%f1384, %f1337, %f1348, %f1300;
	fma.rn.f32 	%f1385, %f1338, %f1345, %f1301;
	fma.rn.f32 	%f1386, %f1338, %f1346, %f1302;
	fma.rn.f32 	%f1387, %f1338, %f1347, %f1303;
	fma.rn.f32 	%f1388, %f1338, %f1348, %f1304;
	fma.rn.f32 	%f1389, %f1339, %f1345, %f1305;
	fma.rn.f32 	%f1390, %f1339, %f1346, %f1306;
	fma.rn.f32 	%f1391, %f1339, %f1347, %f1307;
	fma.rn.f32 	%f1392, %f1339, %f1348, %f1308;
	fma.rn.f32 	%f1393, %f1340, %f1345, %f1309;
	fma.rn.f32 	%f1394, %f1340, %f1346, %f1310;
	fma.rn.f32 	%f1395, %f1340, %f1347, %f1311;
	fma.rn.f32 	%f1396, %f1340, %f1348, %f1312;
	fma.rn.f32 	%f1397, %f1341, %f1345, %f1313;
	fma.rn.f32 	%f1398, %f1341, %f1346, %f1314;
	fma.rn.f32 	%f1399, %f1341, %f1347, %f1315;
	fma.rn.f32 	%f1400, %f1341, %f1348, %f1316;
	fma.rn.f32 	%f1401, %f1342, %f1345, %f1317;
	fma.rn.f32 	%f1402, %f1342, %f1346, %f1318;
	fma.rn.f32 	%f1403, %f1342, %f1347, %f1319;
	fma.rn.f32 	%f1404, %f1342, %f1348, %f1320;
	fma.rn.f32 	%f1405, %f1343, %f1345, %f1321;
	fma.rn.f32 	%f1406, %f1343, %f1346, %f1322;
	fma.rn.f32 	%f1407, %f1343, %f1347, %f1323;
	fma.rn.f32 	%f1408, %f1343, %f1348, %f1324;
	fma.rn.f32 	%f1409, %f1344, %f1345, %f1325;
	fma.rn.f32 	%f1410, %f1344, %f1346, %f1326;
	fma.rn.f32 	%f1411, %f1344, %f1347, %f1327;
	fma.rn.f32 	%f1412, %f1344, %f1348, %f1328;
	ld.shared.f32 	%f1413, [%r32+7224];
	ld.shared.f32 	%f1414, [%r32+7228];
	ld.shared.f32 	%f1415, [%r32+7232];
	ld.shared.f32 	%f1416, [%r32+7236];
	ld.shared.f32 	%f1417, [%r32+7240];
	ld.shared.f32 	%f1418, [%r32+7244];
	ld.shared.f32 	%f1419, [%r32+7248];
	ld.shared.f32 	%f1420, [%r32+7252];
	ld.shared.f32 	%f1421, [%r32+7256];
	ld.shared.f32 	%f1422, [%r32+7260];
	ld.shared.f32 	%f1423, [%r32+7264];
	ld.shared.f32 	%f1424, [%r32+7268];
	ld.shared.f32 	%f1425, [%r32+7272];
	ld.shared.f32 	%f1426, [%r32+7276];
	ld.shared.f32 	%f1427, [%r32+7280];
	ld.shared.f32 	%f1428, [%r32+7284];
	ld.shared.f32 	%f1429, [%r33+7224];
	ld.shared.f32 	%f1430, [%r33+7228];
	ld.shared.f32 	%f1431, [%r33+7232];
	ld.shared.f32 	%f1432, [%r33+7236];
	fma.rn.f32 	%f1433, %f1413, %f1429, %f1349;
	fma.rn.f32 	%f1434, %f1413, %f1430, %f1350;
	fma.rn.f32 	%f1435, %f1413, %f1431, %f1351;
	fma.rn.f32 	%f1436, %f1413, %f1432, %f1352;
	fma.rn.f32 	%f1437, %f1414, %f1429, %f1353;
	fma.rn.f32 	%f1438, %f1414, %f1430, %f1354;
	fma.rn.f32 	%f1439, %f1414, %f1431, %f1355;
	fma.rn.f32 	%f1440, %f1414, %f1432, %f1356;
	fma.rn.f32 	%f1441, %f1415, %f1429, %f1357;
	fma.rn.f32 	%f1442, %f1415, %f1430, %f1358;
	fma.rn.f32 	%f1443, %f1415, %f1431, %f1359;
	fma.rn.f32 	%f1444, %f1415, %f1432, %f1360;
	fma.rn.f32 	%f1445, %f1416, %f1429, %f1361;
	fma.rn.f32 	%f1446, %f1416, %f1430, %f1362;
	fma.rn.f32 	%f1447, %f1416, %f1431, %f1363;
	fma.rn.f32 	%f1448, %f1416, %f1432, %f1364;
	fma.rn.f32 	%f1449, %f1417, %f1429, %f1365;
	fma.rn.f32 	%f1450, %f1417, %f1430, %f1366;
	fma.rn.f32 	%f1451, %f1417, %f1431, %f1367;
	fma.rn.f32 	%f1452, %f1417, %f1432, %f1368;
	fma.rn.f32 	%f1453, %f1418, %f1429, %f1369;
	fma.rn.f32 	%f1454, %f1418, %f1430, %f1370;
	fma.rn.f32 	%f1455, %f1418, %f1431, %f1371;
	fma.rn.f32 	%f1456, %f1418, %f1432, %f1372;
	fma.rn.f32 	%f1457, %f1419, %f1429, %f1373;
	fma.rn.f32 	%f1458, %f1419, %f1430, %f1374;
	fma.rn.f32 	%f1459, %f1419, %f1431, %f1375;
	fma.rn.f32 	%f1460, %f1419, %f1432, %f1376;
	fma.rn.f32 	%f1461, %f1420, %f1429, %f1377;
	fma.rn.f32 	%f1462, %f1420, %f1430, %f1378;
	fma.rn.f32 	%f1463, %f1420, %f1431, %f1379;
	fma.rn.f32 	%f1464, %f1420, %f1432, %f1380;
	fma.rn.f32 	%f1465, %f1421, %f1429, %f1381;
	fma.rn.f32 	%f1466, %f1421, %f1430, %f1382;
	fma.rn.f32 	%f1467, %f1421, %f1431, %f1383;
	fma.rn.f32 	%f1468, %f1421, %f1432, %f1384;
	fma.rn.f32 	%f1469, %f1422, %f1429, %f1385;
	fma.rn.f32 	%f1470, %f1422, %f1430, %f1386;
	fma.rn.f32 	%f1471, %f1422, %f1431, %f1387;
	fma.rn.f32 	%f1472, %f1422, %f1432, %f1388;
	fma.rn.f32 	%f1473, %f1423, %f1429, %f1389;
	fma.rn.f32 	%f1474, %f1423, %f1430, %f1390;
	fma.rn.f32 	%f1475, %f1423, %f1431, %f1391;
	fma.rn.f32 	%f1476, %f1423, %f1432, %f1392;
	fma.rn.f32 	%f1477, %f1424, %f1429, %f1393;
	fma.rn.f32 	%f1478, %f1424, %f1430, %f1394;
	fma.rn.f32 	%f1479, %f1424, %f1431, %f1395;
	fma.rn.f32 	%f1480, %f1424, %f1432, %f1396;
	fma.rn.f32 	%f1481, %f1425, %f1429, %f1397;
	fma.rn.f32 	%f1482, %f1425, %f1430, %f1398;
	fma.rn.f32 	%f1483, %f1425, %f1431, %f1399;
	fma.rn.f32 	%f1484, %f1425, %f1432, %f1400;
	fma.rn.f32 	%f1485, %f1426, %f1429, %f1401;
	fma.rn.f32 	%f1486, %f1426, %f1430, %f1402;
	fma.rn.f32 	%f1487, %f1426, %f1431, %f1403;
	fma.rn.f32 	%f1488, %f1426, %f1432, %f1404;
	fma.rn.f32 	%f1489, %f1427, %f1429, %f1405;
	fma.rn.f32 	%f1490, %f1427, %f1430, %f1406;
	fma.rn.f32 	%f1491, %f1427, %f1431, %f1407;
	fma.rn.f32 	%f1492, %f1427, %f1432, %f1408;
	fma.rn.f32 	%f1493, %f1428, %f1429, %f1409;
	fma.rn.f32 	%f1494, %f1428, %f1430, %f1410;
	fma.rn.f32 	%f1495, %f1428, %f1431, %f1411;
	fma.rn.f32 	%f1496, %f1428, %f1432, %f1412;
	ld.shared.f32 	%f1497, [%r32+7740];
	ld.shared.f32 	%f1498, [%r32+7744];
	ld.shared.f32 	%f1499, [%r32+7748];
	ld.shared.f32 	%f1500, [%r32+7752];
	ld.shared.f32 	%f1501, [%r32+7756];
	ld.shared.f32 	%f1502, [%r32+7760];
	ld.shared.f32 	%f1503, [%r32+7764];
	ld.shared.f32 	%f1504, [%r32+7768];
	ld.shared.f32 	%f1505, [%r32+7772];
	ld.shared.f32 	%f1506, [%r32+7776];
	ld.shared.f32 	%f1507, [%r32+7780];
	ld.shared.f32 	%f1508, [%r32+7784];
	ld.shared.f32 	%f1509, [%r32+7788];
	ld.shared.f32 	%f1510, [%r32+7792];
	ld.shared.f32 	%f1511, [%r32+7796];
	ld.shared.f32 	%f1512, [%r32+7800];
	ld.shared.f32 	%f1513, [%r33+7740];
	ld.shared.f32 	%f1514, [%r33+7744];
	ld.shared.f32 	%f1515, [%r33+7748];
	ld.shared.f32 	%f1516, [%r33+7752];
	fma.rn.f32 	%f1638, %f1497, %f1513, %f1433;
	fma.rn.f32 	%f1637, %f1497, %f1514, %f1434;
	fma.rn.f32 	%f1636, %f1497, %f1515, %f1435;
	fma.rn.f32 	%f1635, %f1497, %f1516, %f1436;
	fma.rn.f32 	%f1634, %f1498, %f1513, %f1437;
	fma.rn.f32 	%f1633, %f1498, %f1514, %f1438;
	fma.rn.f32 	%f1632, %f1498, %f1515, %f1439;
	fma.rn.f32 	%f1631, %f1498, %f1516, %f1440;
	fma.rn.f32 	%f1630, %f1499, %f1513, %f1441;
	fma.rn.f32 	%f1629, %f1499, %f1514, %f1442;
	fma.rn.f32 	%f1628, %f1499, %f1515, %f1443;
	fma.rn.f32 	%f1627, %f1499, %f1516, %f1444;
	fma.rn.f32 	%f1626, %f1500, %f1513, %f1445;
	fma.rn.f32 	%f1625, %f1500, %f1514, %f1446;
	fma.rn.f32 	%f1624, %f1500, %f1515, %f1447;
	fma.rn.f32 	%f1623, %f1500, %f1516, %f1448;
	fma.rn.f32 	%f1622, %f1501, %f1513, %f1449;
	fma.rn.f32 	%f1621, %f1501, %f1514, %f1450;
	fma.rn.f32 	%f1620, %f1501, %f1515, %f1451;
	fma.rn.f32 	%f1619, %f1501, %f1516, %f1452;
	fma.rn.f32 	%f1618, %f1502, %f1513, %f1453;
	fma.rn.f32 	%f1617, %f1502, %f1514, %f1454;
	fma.rn.f32 	%f1616, %f1502, %f1515, %f1455;
	fma.rn.f32 	%f1615, %f1502, %f1516, %f1456;
	fma.rn.f32 	%f1614, %f1503, %f1513, %f1457;
	fma.rn.f32 	%f1613, %f1503, %f1514, %f1458;
	fma.rn.f32 	%f1612, %f1503, %f1515, %f1459;
	fma.rn.f32 	%f1611, %f1503, %f1516, %f1460;
	fma.rn.f32 	%f1610, %f1504, %f1513, %f1461;
	fma.rn.f32 	%f1609, %f1504, %f1514, %f1462;
	fma.rn.f32 	%f1608, %f1504, %f1515, %f1463;
	fma.rn.f32 	%f1607, %f1504, %f1516, %f1464;
	fma.rn.f32 	%f1606, %f1505, %f1513, %f1465;
	fma.rn.f32 	%f1605, %f1505, %f1514, %f1466;
	fma.rn.f32 	%f1604, %f1505, %f1515, %f1467;
	fma.rn.f32 	%f1603, %f1505, %f1516, %f1468;
	fma.rn.f32 	%f1602, %f1506, %f1513, %f1469;
	fma.rn.f32 	%f1601, %f1506, %f1514, %f1470;
	fma.rn.f32 	%f1600, %f1506, %f1515, %f1471;
	fma.rn.f32 	%f1599, %f1506, %f1516, %f1472;
	fma.rn.f32 	%f1598, %f1507, %f1513, %f1473;
	fma.rn.f32 	%f1597, %f1507, %f1514, %f1474;
	fma.rn.f32 	%f1596, %f1507, %f1515, %f1475;
	fma.rn.f32 	%f1595, %f1507, %f1516, %f1476;
	fma.rn.f32 	%f1639, %f1508, %f1513, %f1477;
	fma.rn.f32 	%f1640, %f1508, %f1514, %f1478;
	fma.rn.f32 	%f1641, %f1508, %f1515, %f1479;
	fma.rn.f32 	%f1642, %f1508, %f1516, %f1480;
	fma.rn.f32 	%f1643, %f1509, %f1513, %f1481;
	fma.rn.f32 	%f1644, %f1509, %f1514, %f1482;
	fma.rn.f32 	%f1645, %f1509, %f1515, %f1483;
	fma.rn.f32 	%f1646, %f1509, %f1516, %f1484;
	fma.rn.f32 	%f1647, %f1510, %f1513, %f1485;
	fma.rn.f32 	%f1648, %f1510, %f1514, %f1486;
	fma.rn.f32 	%f1649, %f1510, %f1515, %f1487;
	fma.rn.f32 	%f1650, %f1510, %f1516, %f1488;
	fma.rn.f32 	%f1651, %f1511, %f1513, %f1489;
	fma.rn.f32 	%f1652, %f1511, %f1514, %f1490;
	fma.rn.f32 	%f1653, %f1511, %f1515, %f1491;
	fma.rn.f32 	%f1654, %f1511, %f1516, %f1492;
	fma.rn.f32 	%f1655, %f1512, %f1513, %f1493;
	fma.rn.f32 	%f1656, %f1512, %f1514, %f1494;
	fma.rn.f32 	%f1657, %f1512, %f1515, %f1495;
	fma.rn.f32 	%f1658, %f1512, %f1516, %f1496;
	bar.sync 	0;
	add.s32 	%r235, %r235, 16;
	setp.lt.s32 	%p54, %r235, %r131;
	@%p54 bra 	$L__BB0_2;
$L__BB0_44:
	setp.ge.s32 	%p55, %r7, %r129;
	mul.lo.s32 	%r95, %r7, %r130;
	setp.ge.s32 	%p56, %r9, %r130;
	or.pred  	%p57, %p55, %p56;
	@%p57 bra 	$L__BB0_46;
	add.s32 	%r219, %r9, %r95;
	mul.wide.s32 	%rd52, %r219, 4;
	add.s64 	%rd53, %rd3, %rd52;
	st.global.f32 	[%rd53], %f1638;
$L__BB0_46:
	add.s32 	%r96, %r9, 1;
	setp.ge.s32 	%p59, %r96, %r130;
	cvt.s64.s32 	%rd54, %r95;
	cvt.s64.s32 	%rd4, %r9;
	add.s64 	%rd55, %rd4, %rd54;
	shl.b64 	%rd56, %rd55, 2;
	add.s64 	%rd5, %rd3, %rd56;
	or.pred  	%p60, %p55, %p59;
	@%p60 bra 	$L__BB0_48;
	st.global.f32 	[%rd5+4], %f1637;
$L__BB0_48:
	add.s32 	%r97, %r9, 2;
	setp.ge.s32 	%p62, %r97, %r130;
	or.pred  	%p63, %p55, %p62;
	@%p63 bra 	$L__BB0_50;
	st.global.f32 	[%rd5+8], %f1636;
$L__BB0_50:
	add.s32 	%r98, %r9, 3;
	setp.ge.s32 	%p65, %r98, %r130;
	or.pred  	%p66, %p55, %p65;
	@%p66 bra 	$L__BB0_52;
	st.global.f32 	[%rd5+12], %f1635;
$L__BB0_52:
	add.s32 	%r99, %r7, 1;
	setp.ge.s32 	%p68, %r99, %r129;
	add.s32 	%r100, %r95, %r130;
	or.pred  	%p69, %p68, %p56;
	@%p69 bra 	$L__BB0_54;
	add.s32 	%r220, %r9, %r100;
	mul.wide.s32 	%rd57, %r220, 4;
	add.s64 	%rd58, %rd3, %rd57;
	st.global.f32 	[%rd58], %f1634;
$L__BB0_54:
	cvt.s64.s32 	%rd59, %r100;
	add.s64 	%rd60, %rd4, %rd59;
	shl.b64 	%rd61, %rd60, 2;
	add.s64 	%rd6, %rd3, %rd61;
	or.pred  	%p72, %p68, %p59;
	@%p72 bra 	$L__BB0_56;
	st.global.f32 	[%rd6+4], %f1633;
$L__BB0_56:
	or.pred  	%p75, %p68, %p62;
	@%p75 bra 	$L__BB0_58;
	st.global.f32 	[%rd6+8], %f1632;
$L__BB0_58:
	or.pred  	%p78, %p68, %p65;
	@%p78 bra 	$L__BB0_60;
	st.global.f32 	[%rd6+12], %f1631;
$L__BB0_60:
	setp.ge.s32 	%p79, %r9, %r130;
	add.s32 	%r101, %r7, 2;
	setp.ge.s32 	%p80, %r101, %r129;
	add.s32 	%r102, %r100, %r130;
	or.pred  	%p81, %p80, %p79;
	@%p81 bra 	$L__BB0_62;
	add.s32 	%r221, %r9, %r102;
	mul.wide.s32 	%rd62, %r221, 4;
	add.s64 	%rd63, %rd3, %rd62;
	st.global.f32 	[%rd63], %f1630;
$L__BB0_62:
	setp.ge.s32 	%p83, %r96, %r130;
	cvt.s64.s32 	%rd64, %r102;
	add.s64 	%rd65, %rd4, %rd64;
	shl.b64 	%rd66, %rd65, 2;
	add.s64 	%rd7, %rd3, %rd66;
	or.pred  	%p84, %p80, %p83;
	@%p84 bra 	$L__BB0_64;
	st.global.f32 	[%rd7+4], %f1629;
$L__BB0_64:
	setp.ge.s32 	%p86, %r97, %r130;
	or.pred  	%p87, %p80, %p86;
	@%p87 bra 	$L__BB0_66;
	st.global.f32 	[%rd7+8], %f1628;
$L__BB0_66:
	setp.ge.s32 	%p89, %r98, %r130;
	or.pred  	%p90, %p80, %p89;
	@%p90 bra 	$L__BB0_68;
	st.global.f32 	[%rd7+12], %f1627;
$L__BB0_68:
	add.s32 	%r103, %r7, 3;
	setp.ge.s32 	%p92, %r103, %r129;
	add.s32 	%r104, %r102, %r130;
	or.pred  	%p93, %p92, %p79;
	@%p93 bra 	$L__BB0_70;
	add.s32 	%r222, %r9, %r104;
	mul.wide.s32 	%rd67, %r222, 4;
	add.s64 	%rd68, %rd3, %rd67;
	st.global.f32 	[%rd68], %f1626;
$L__BB0_70:
	cvt.s64.s32 	%rd69, %r104;
	add.s64 	%rd70, %rd4, %rd69;
	shl.b64 	%rd71, %rd70, 2;
	add.s64 	%rd8, %rd3, %rd71;
	or.pred  	%p96, %p92, %p83;
	@%p96 bra 	$L__BB0_72;
	st.global.f32 	[%rd8+4], %f1625;
$L__BB0_72:
	or.pred  	%p99, %p92, %p86;
	@%p99 bra 	$L__BB0_74;
	st.global.f32 	[%rd8+8], %f1624;
$L__BB0_74:
	or.pred  	%p102, %p92, %p89;
	@%p102 bra 	$L__BB0_76;
	st.global.f32 	[%rd8+12], %f1623;
$L__BB0_76:
	setp.ge.s32 	%p103, %r9, %r130;
	add.s32 	%r105, %r7, 4;
	setp.ge.s32 	%p104, %r105, %r129;
	add.s32 	%r106, %r104, %r130;
	or.pred  	%p105, %p104, %p103;
	@%p105 bra 	$L__BB0_78;
	add.s32 	%r223, %r9, %r106;
	mul.wide.s32 	%rd72, %r223, 4;
	add.s64 	%rd73, %rd3, %rd72;
	st.global.f32 	[%rd73], %f1622;
$L__BB0_78:
	setp.ge.s32 	%p107, %r96, %r130;
	cvt.s64.s32 	%rd74, %r106;
	add.s64 	%rd75, %rd4, %rd74;
	shl.b64 	%rd76, %rd75, 2;
	add.s64 	%rd9, %rd3, %rd76;
	or.pred  	%p108, %p104, %p107;
	@%p108 bra 	$L__BB0_80;
	st.global.f32 	[%rd9+4], %f1621;
$L__BB0_80:
	setp.ge.s32 	%p109, %r105, %r129;
	setp.ge.s32 	%p110, %r97, %r130;
	or.pred  	%p111, %p109, %p110;
	@%p111 bra 	$L__BB0_82;
	st.global.f32 	[%rd9+8], %f1620;
$L__BB0_82:
	setp.ge.s32 	%p112, %r105, %r129;
	setp.ge.s32 	%p113, %r98, %r130;
	or.pred  	%p114, %p112, %p113;
	@%p114 bra 	$L__BB0_84;
	st.global.f32 	[%rd9+12], %f1619;
$L__BB0_84:
	setp.ge.s32 	%p115, %r9, %r130;
	add.s32 	%r107, %r7, 5;
	setp.ge.s32 	%p116, %r107, %r129;
	add.s32 	%r108, %r106, %r130;
	or.pred  	%p117, %p116, %p115;
	@%p117 bra 	$L__BB0_86;
	add.s32 	%r224, %r9, %r108;
	mul.wide.s32 	%rd77, %r224, 4;
	add.s64 	%rd78, %rd3, %rd77;
	st.global.f32 	[%rd78], %f1618;
$L__BB0_86:
	setp.ge.s32 	%p118, %r107, %r129;
	setp.ge.s32 	%p119, %r96, %r130;
	cvt.s64.s32 	%rd79, %r108;
	add.s64 	%rd80, %rd4, %rd79;
	shl.b64 	%rd81, %rd80, 2;
	add.s64 	%rd10, %rd3, %rd81;
	or.pred  	%p120, %p118, %p119;
	@%p120 bra 	$L__BB0_88;
	st.global.f32 	[%rd10+4], %f1617;
$L__BB0_88:
	setp.ge.s32 	%p121, %r107, %r129;
	setp.ge.s32 	%p122, %r97, %r130;
	or.pred  	%p123, %p121, %p122;
	@%p123 bra 	$L__BB0_90;
	st.global.f32 	[%rd10+8], %f1616;
$L__BB0_90:
	setp.ge.s32 	%p124, %r107, %r129;
	setp.ge.s32 	%p125, %r98, %r130;
	or.pred  	%p126, %p124, %p125;
	@%p126 bra 	$L__BB0_92;
	st.global.f32 	[%rd10+12], %f1615;
$L__BB0_92:
	setp.ge.s32 	%p127, %r9, %r130;
	add.s32 	%r109, %r7, 6;
	setp.ge.s32 	%p128, %r109, %r129;
	add.s32 	%r110, %r108, %r130;
	or.pred  	%p129, %p128, %p127;
	@%p129 bra 	$L__BB0_94;
	add.s32 	%r225, %r9, %r110;
	mul.wide.s32 	%rd82, %r225, 4;
	add.s64 	%rd83, %rd3, %rd82;
	st.global.f32 	[%rd83], %f1614;
$L__BB0_94:
	setp.ge.s32 	%p130, %r109, %r129;
	setp.ge.s32 	%p131, %r96, %r130;
	cvt.s64.s32 	%rd84, %r110;
	add.s64 	%rd85, %rd4, %rd84;
	shl.b64 	%rd86, %rd85, 2;
	add.s64 	%rd11, %rd3, %rd86;
	or.pred  	%p132, %p130, %p131;
	@%p132 bra 	$L__BB0_96;
	st.global.f32 	[%rd11+4], %f1613;
$L__BB0_96:
	setp.ge.s32 	%p133, %r109, %r129;
	setp.ge.s32 	%p134, %r97, %r130;
	or.pred  	%p135, %p133, %p134;
	@%p135 bra 	$L__BB0_98;
	st.global.f32 	[%rd11+8], %f1612;
$L__BB0_98:
	setp.ge.s32 	%p136, %r109, %r129;
	setp.ge.s32 	%p137, %r98, %r130;
	or.pred  	%p138, %p136, %p137;
	@%p138 bra 	$L__BB0_100;
	st.global.f32 	[%rd11+12], %f1611;
$L__BB0_100:
	setp.ge.s32 	%p139, %r9, %r130;
	add.s32 	%r111, %r7, 7;
	setp.ge.s32 	%p140, %r111, %r129;
	add.s32 	%r112, %r110, %r130;
	or.pred  	%p141, %p140, %p139;
	@%p141 bra 	$L__BB0_102;
	add.s32 	%r226, %r9, %r112;
	mul.wide.s32 	%rd87, %r226, 4;
	add.s64 	%rd88, %rd3, %rd87;
	st.global.f32 	[%rd88], %f1610;
$L__BB0_102:
	setp.ge.s32 	%p142, %r111, %r129;
	setp.ge.s32 	%p143, %r96, %r130;
	cvt.s64.s32 	%rd89, %r112;
	add.s64 	%rd90, %rd4, %rd89;
	shl.b64 	%rd91, %rd90, 2;
	add.s64 	%rd12, %rd3, %rd91;
	or.pred  	%p144, %p142, %p143;
	@%p144 bra 	$L__BB0_104;
	st.global.f32 	[%rd12+4], %f1609;
$L__BB0_104:
	setp.ge.s32 	%p145, %r111, %r129;
	setp.ge.s32 	%p146, %r97, %r130;
	or.pred  	%p147, %p145, %p146;
	@%p147 bra 	$L__BB0_106;
	st.global.f32 	[%rd12+8], %f1608;
$L__BB0_106:
	setp.ge.s32 	%p148, %r111, %r129;
	setp.ge.s32 	%p149, %r98, %r130;
	or.pred  	%p150, %p148, %p149;
	@%p150 bra 	$L__BB0_108;
	st.global.f32 	[%rd12+12], %f1607;
$L__BB0_108:
	setp.ge.s32 	%p151, %r9, %r130;
	add.s32 	%r113, %r7, 8;
	setp.ge.s32 	%p152, %r113, %r129;
	add.s32 	%r114, %r112, %r130;
	or.pred  	%p153, %p152, %p151;
	@%p153 bra 	$L__BB0_110;
	add.s32 	%r227, %r9, %r114;
	mul.wide.s32 	%rd92, %r227, 4;
	add.s64 	%rd93, %rd3, %rd92;
	st.global.f32 	[%rd93], %f1606;
$L__BB0_110:
	setp.ge.s32 	%p154, %r113, %r129;
	setp.ge.s32 	%p155, %r96, %r130;
	cvt.s64.s32 	%rd94, %r114;
	add.s64 	%rd95, %rd4, %rd94;
	shl.b64 	%rd96, %rd95, 2;
	add.s64 	%rd13, %rd3, %rd96;
	or.pred  	%p156, %p154, %p155;
	@%p156 bra 	$L__BB0_112;
	st.global.f32 	[%rd13+4], %f1605;
$L__BB0_112:
	setp.ge.s32 	%p157, %r113, %r129;
	setp.ge.s32 	%p158, %r97, %r130;
	or.pred  	%p159, %p157, %p158;
	@%p159 bra 	$L__BB0_114;
	st.global.f32 	[%rd13+8], %f1604;
$L__BB0_114:
	setp.ge.s32 	%p160, %r113, %r129;
	setp.ge.s32 	%p161, %r98, %r130;
	or.pred  	%p162, %p160, %p161;
	@%p162 bra 	$L__BB0_116;
	st.global.f32 	[%rd13+12], %f1603;
$L__BB0_116:
	setp.ge.s32 	%p163, %r9, %r130;
	add.s32 	%r115, %r7, 9;
	setp.ge.s32 	%p164, %r115, %r129;
	add.s32 	%r116, %r114, %r130;
	or.pred  	%p165, %p164, %p163;
	@%p165 bra 	$L__BB0_118;
	add.s32 	%r228, %r9, %r116;
	mul.wide.s32 	%rd97, %r228, 4;
	add.s64 	%rd98, %rd3, %rd97;
	st.global.f32 	[%rd98], %f1602;
$L__BB0_118:
	setp.ge.s32 	%p166, %r115, %r129;
	setp.ge.s32 	%p167, %r96, %r130;
	cvt.s64.s32 	%rd99, %r116;
	add.s64 	%rd100, %rd4, %rd99;
	shl.b64 	%rd101, %rd100, 2;
	add.s64 	%rd14, %rd3, %rd101;
	or.pred  	%p168, %p166, %p167;
	@%p168 bra 	$L__BB0_120;
	st.global.f32 	[%rd14+4], %f1601;
$L__BB0_120:
	setp.ge.s32 	%p169, %r115, %r129;
	setp.ge.s32 	%p170, %r97, %r130;
	or.pred  	%p171, %p169, %p170;
	@%p171 bra 	$L__BB0_122;
	st.global.f32 	[%rd14+8], %f1600;
$L__BB0_122:
	setp.ge.s32 	%p172, %r115, %r129;
	setp.ge.s32 	%p173, %r98, %r130;
	or.pred  	%p174, %p172, %p173;
	@%p174 bra 	$L__BB0_124;
	st.global.f32 	[%rd14+12], %f1599;
$L__BB0_124:
	setp.ge.s32 	%p175, %r9, %r130;
	add.s32 	%r117, %r7, 10;
	setp.ge.s32 	%p176, %r117, %r129;
	add.s32 	%r118, %r116, %r130;
	or.pred  	%p177, %p176, %p175;
	@%p177 bra 	$L__BB0_126;
	add.s32 	%r229, %r9, %r118;
	mul.wide.s32 	%rd102, %r229, 4;
	add.s64 	%rd103, %rd3, %rd102;
	st.global.f32 	[%rd103], %f1598;
$L__BB0_126:
	setp.ge.s32 	%p178, %r117, %r129;
	setp.ge.s32 	%p179, %r96, %r130;
	cvt.s64.s32 	%rd104, %r118;
	add.s64 	%rd105, %rd4, %rd104;
	shl.b64 	%rd106, %rd105, 2;
	add.s64 	%rd15, %rd3, %rd106;
	or.pred  	%p180, %p178, %p179;
	@%p180 bra 	$L__BB0_128;
	st.global.f32 	[%rd15+4], %f1597;
$L__BB0_128:
	setp.ge.s32 	%p181, %r117, %r129;
	setp.ge.s32 	%p182, %r97, %r130;
	or.pred  	%p183, %p181, %p182;
	@%p183 bra 	$L__BB0_130;
	st.global.f32 	[%rd15+8], %f1596;
$L__BB0_130:
	setp.ge.s32 	%p184, %r117, %r129;
	setp.ge.s32 	%p185, %r98, %r130;
	or.pred  	%p186, %p184, %p185;
	@%p186 bra 	$L__BB0_132;
	st.global.f32 	[%rd15+12], %f1595;
$L__BB0_132:
	setp.ge.s32 	%p187, %r9, %r130;
	add.s32 	%r119, %r7, 11;
	setp.ge.s32 	%p188, %r119, %r129;
	add.s32 	%r120, %r118, %r130;
	or.pred  	%p189, %p188, %p187;
	@%p189 bra 	$L__BB0_134;
	add.s32 	%r230, %r9, %r120;
	mul.wide.s32 	%rd107, %r230, 4;
	add.s64 	%rd108, %rd3, %rd107;
	st.global.f32 	[%rd108], %f1639;
$L__BB0_134:
	setp.ge.s32 	%p190, %r119, %r129;
	setp.ge.s32 	%p191, %r96, %r130;
	cvt.s64.s32 	%rd109, %r120;
	add.s64 	%rd110, %rd4, %rd109;
	shl.b64 	%rd111, %rd110, 2;
	add.s64 	%rd16, %rd3, %rd111;
	or.pred  	%p192, %p190, %p191;
	@%p192 bra 	$L__BB0_136;
	st.global.f32 	[%rd16+4], %f1640;
$L__BB0_136:
	setp.ge.s32 	%p193, %r119, %r129;
	setp.ge.s32 	%p194, %r97, %r130;
	or.pred  	%p195, %p193, %p194;
	@%p195 bra 	$L__BB0_138;
	st.global.f32 	[%rd16+8], %f1641;
$L__BB0_138:
	setp.ge.s32 	%p196, %r119, %r129;
	setp.ge.s32 	%p197, %r98, %r130;
	or.pred  	%p198, %p196, %p197;
	@%p198 bra 	$L__BB0_140;
	st.global.f32 	[%rd16+12], %f1642;
$L__BB0_140:
	setp.ge.s32 	%p199, %r9, %r130;
	add.s32 	%r121, %r7, 12;
	setp.ge.s32 	%p200, %r121, %r129;
	add.s32 	%r122, %r120, %r130;
	or.pred  	%p201, %p200, %p199;
	@%p201 bra 	$L__BB0_142;
	add.s32 	%r231, %r9, %r122;
	mul.wide.s32 	%rd112, %r231, 4;
	add.s64 	%rd113, %rd3, %rd112;
	st.global.f32 	[%rd113], %f1643;
$L__BB0_142:
	setp.ge.s32 	%p202, %r121, %r129;
	setp.ge.s32 	%p203, %r96, %r130;
	cvt.s64.s32 	%rd114, %r122;
	add.s64 	%rd115, %rd4, %rd114;
	shl.b64 	%rd116, %rd115, 2;
	add.s64 	%rd17, %rd3, %rd116;
	or.pred  	%p204, %p202, %p203;
	@%p204 bra 	$L__BB0_144;
	st.global.f32 	[%rd17+4], %f1644;
$L__BB0_144:
	setp.ge.s32 	%p205, %r121, %r129;
	setp.ge.s32 	%p206, %r97, %r130;
	or.pred  	%p207, %p205, %p206;
	@%p207 bra 	$L__BB0_146;
	st.global.f32 	[%rd17+8], %f1645;
$L__BB0_146:
	setp.ge.s32 	%p208, %r121, %r129;
	setp.ge.s32 	%p209, %r98, %r130;
	or.pred  	%p210, %p208, %p209;
	@%p210 bra 	$L__BB0_148;
	st.global.f32 	[%rd17+12], %f1646;
$L__BB0_148:
	setp.ge.s32 	%p211, %r9, %r130;
	add.s32 	%r123, %r7, 13;
	setp.ge.s32 	%p212, %r123, %r129;
	add.s32 	%r124, %r122, %r130;
	or.pred  	%p213, %p212, %p211;
	@%p213 bra 	$L__BB0_150;
	add.s32 	%r232, %r9, %r124;
	mul.wide.s32 	%rd117, %r232, 4;
	add.s64 	%rd118, %rd3, %rd117;
	st.global.f32 	[%rd118], %f1647;
$L__BB0_150:
	setp.ge.s32 	%p214, %r123, %r129;
	setp.ge.s32 	%p215, %r96, %r130;
	cvt.s64.s32 	%rd119, %r124;
	add.s64 	%rd120, %rd4, %rd119;
	shl.b64 	%rd121, %rd120, 2;
	add.s64 	%rd18, %rd3, %rd121;
	or.pred  	%p216, %p214, %p215;
	@%p216 bra 	$L__BB0_152;
	st.global.f32 	[%rd18+4], %f1648;
$L__BB0_152:
	setp.ge.s32 	%p217, %r123, %r129;
	setp.ge.s32 	%p218, %r97, %r130;
	or.pred  	%p219, %p217, %p218;
	@%p219 bra 	$L__BB0_154;
	st.global.f32 	[%rd18+8], %f1649;
$L__BB0_154:
	setp.ge.s32 	%p220, %r123, %r129;
	setp.ge.s32 	%p221, %r98, %r130;
	or.pred  	%p222, %p220, %p221;
	@%p222 bra 	$L__BB0_156;
	st.global.f32 	[%rd18+12], %f1650;
$L__BB0_156:
	setp.ge.s32 	%p223, %r9, %r130;
	add.s32 	%r125, %r7, 14;
	setp.ge.s32 	%p224, %r125, %r129;
	add.s32 	%r126, %r124, %r130;
	or.pred  	%p225, %p224, %p223;
	@%p225 bra 	$L__BB0_158;
	add.s32 	%r233, %r9, %r126;
	mul.wide.s32 	%rd122, %r233, 4;
	add.s64 	%rd123, %rd3, %rd122;
	st.global.f32 	[%rd123], %f1651;
$L__BB0_158:
	setp.ge.s32 	%p226, %r125, %r129;
	setp.ge.s32 	%p227, %r96, %r130;
	cvt.s64.s32 	%rd124, %r126;
	add.s64 	%rd125, %rd4, %rd124;
	shl.b64 	%rd126, %rd125, 2;
	add.s64 	%rd19, %rd3, %rd126;
	or.pred  	%p228, %p226, %p227;
	@%p228 bra 	$L__BB0_160;
	st.global.f32 	[%rd19+4], %f1652;
$L__BB0_160:
	setp.ge.s32 	%p229, %r125, %r129;
	setp.ge.s32 	%p230, %r97, %r130;
	or.pred  	%p231, %p229, %p230;
	@%p231 bra 	$L__BB0_162;
	st.global.f32 	[%rd19+8], %f1653;
$L__BB0_162:
	setp.ge.s32 	%p232, %r125, %r129;
	setp.ge.s32 	%p233, %r98, %r130;
	or.pred  	%p234, %p232, %p233;
	@%p234 bra 	$L__BB0_164;
	st.global.f32 	[%rd19+12], %f1654;
$L__BB0_164:
	setp.ge.s32 	%p235, %r9, %r130;
	add.s32 	%r127, %r7, 15;
	setp.ge.s32 	%p236, %r127, %r129;
	add.s32 	%r128, %r126, %r130;
	or.pred  	%p237, %p236, %p235;
	@%p237 bra 	$L__BB0_166;
	add.s32 	%r234, %r9, %r128;
	mul.wide.s32 	%rd127, %r234, 4;
	add.s64 	%rd128, %rd3, %rd127;
	st.global.f32 	[%rd128], %f1655;
$L__BB0_166:
	setp.ge.s32 	%p238, %r127, %r129;
	setp.ge.s32 	%p239, %r96, %r130;
	cvt.s64.s32 	%rd129, %r128;
	add.s64 	%rd130, %rd4, %rd129;
	shl.b64 	%rd131, %rd130, 2;
	add.s64 	%rd20, %rd3, %rd131;
	or.pred  	%p240, %p238, %p239;
	@%p240 bra 	$L__BB0_168;
	st.global.f32 	[%rd20+4], %f1656;
$L__BB0_168:
	setp.ge.s32 	%p241, %r127, %r129;
	setp.ge.s32 	%p242, %r97, %r130;
	or.pred  	%p243, %p241, %p242;
	@%p243 bra 	$L__BB0_170;
	st.global.f32 	[%rd20+8], %f1657;
$L__BB0_170:
	setp.ge.s32 	%p244, %r127, %r129;
	setp.ge.s32 	%p245, %r98, %r130;
	or.pred  	%p246, %p244, %p245;
	@%p246 bra 	$L__BB0_172;
	st.global.f32 	[%rd20+12], %f1658;
$L__BB0_172:
	ret;

}


// ===== COMPILED SASS (sm_100) =====

	.target	sm_100

	.elftype	@"ET_EXEC"


//--------------------- .note.nv.tkinfo           --------------------------
	.section	.note.nv.tkinfo,"",@"SHT_NOTE"
	.sectionflags	@"SHF_NOTE_NV_TKINFO"
	.tkinfo
        /*0018*/ 	.word	0x00000002
        /*0030*/ 	.string	""
        /*0030*/ 	.string	"ptxas"
        /*0030*/ 	.string	"Cuda compilation tools, release 13.0, V13.0.88"
        /*0030*/ 	.string	"Build cuda_13.0.r13.0/compiler.36424714_0"
        /*0030*/ 	.string	"-arch sm_100 -m 64 "



//--------------------- .note.nv.cuinfo           --------------------------
	.section	.note.nv.cuinfo,"",@"SHT_NOTE"
	.sectionflags	@"SHF_NOTE_NV_CUINFO"
        /*0018*/ 	.short	0x0002
        /*001a*/ 	.short	0x0064
        /*001c*/ 	.short	0x0082
	.zero		2


//--------------------- .nv.info                  --------------------------
	.section	.nv.info,"",@"SHT_CUDA_INFO"
	.align	4


	//----- nvinfo : EIATTR_REGCOUNT
	.align		4
        /*0000*/ 	.byte	0x04, 0x2f
        /*0002*/ 	.short	(.L_1 - .L_0)
	.align		4
.L_0:
        /*0004*/ 	.word	index@(_Z13warpTiledGemmPKfS0_Pfiii)
        /*0008*/ 	.word	0x0000007c


	//----- nvinfo : EIATTR_FRAME_SIZE
	.align		4
.L_1:
        /*000c*/ 	.byte	0x04, 0x11
        /*000e*/ 	.short	(.L_3 - .L_2)
	.align		4
.L_2:
        /*0010*/ 	.word	index@($__internal_0_$__cuda_sm20_div_u16)
        /*0014*/ 	.word	0x00000000


	//----- nvinfo : EIATTR_FRAME_SIZE
	.align		4
.L_3:
        /*0018*/ 	.byte	0x04, 0x11
        /*001a*/ 	.short	(.L_5 - .L_4)
	.align		4
.L_4:
        /*001c*/ 	.word	index@(_Z13warpTiledGemmPKfS0_Pfiii)
        /*0020*/ 	.word	0x00000000


	//----- nvinfo : EIATTR_MIN_STACK_SIZE
	.align		4
.L_5:
        /*0024*/ 	.byte	0x04, 0x12
        /*0026*/ 	.short	(.L_7 - .L_6)
	.align		4
.L_6:
        /*0028*/ 	.word	index@(_Z13warpTiledGemmPKfS0_Pfiii)
        /*002c*/ 	.word	0x00000000
.L_7:


//--------------------- .nv.compat                --------------------------
	.section	.nv.compat,"",@"SHT_CUDA_COMPAT_INFO"
	.align	4
        /*0000*/ 	.byte	0x02, 0x09, 0x00, 0x00, 0x02, 0x02, 0x01, 0x00, 0x02, 0x05, 0x05, 0x00, 0x03, 0x07, 0x01, 0x01
        /*0010*/ 	.byte	0x02, 0x03, 0x00, 0x00, 0x02, 0x06, 0x01, 0x00, 0x04, 0x0b, 0x08, 0x00, 0x01, 0x00, 0x00, 0x00
        /*0020*/ 	.byte	0x00, 0x00, 0x00, 0x00


//--------------------- .nv.info._Z13warpTiledGemmPKfS0_Pfiii --------------------------
	.section	.nv.info._Z13warpTiledGemmPKfS0_Pfiii,"",@"SHT_CUDA_INFO"
	.sectionflags	@""
	.align	4


	//----- nvinfo : EIATTR_CUDA_API_VERSION
	.align		4
        /*0000*/ 	.byte	0x04, 0x37
        /*0002*/ 	.short	(.L_9 - .L_8)
.L_8:
        /*0004*/ 	.word	0x00000082


	//----- nvinfo : EIATTR_KPARAM_INFO
	.align		4
.L_9:
        /*0008*/ 	.byte	0x04, 0x17
        /*000a*/ 	.short	(.L_11 - .L_10)
.L_10:
        /*000c*/ 	.word	0x00000000
        /*0010*/ 	.short	0x0005
        /*0012*/ 	.short	0x0020
        /*0014*/ 	.byte	0x00, 0xf0, 0x11, 0x00


	//----- nvinfo : EIATTR_KPARAM_INFO
	.align		4
.L_11:
        /*0018*/ 	.byte	0x04, 0x17
        /*001a*/ 	.short	(.L_13 - .L_12)
.L_12:
        /*001c*/ 	.word	0x00000000
        /*0020*/ 	.short	0x0004
        /*0022*/ 	.short	0x001c
        /*0024*/ 	.byte	0x00, 0xf0, 0x11, 0x00


	//----- nvinfo : EIATTR_KPARAM_INFO
	.align		4
.L_13:
        /*0028*/ 	.byte	0x04, 0x17
        /*002a*/ 	.short	(.L_15 - .L_14)
.L_14:
        /*002c*/ 	.word	0x00000000
        /*0030*/ 	.short	0x0003
        /*0032*/ 	.short	0x0018
        /*0034*/ 	.byte	0x00, 0xf0, 0x11, 0x00


	//----- nvinfo : EIATTR_KPARAM_INFO
	.align		4
.L_15:
        /*0038*/ 	.byte	0x04, 0x17
        /*003a*/ 	.short	(.L_17 - .L_16)
.L_16:
        /*003c*/ 	.word	0x00000000
        /*0040*/ 	.short	0x0002
        /*0042*/ 	.short	0x0010
        /*0044*/ 	.byte	0x00, 0xf5, 0x21, 0x00


	//----- nvinfo : EIATTR_KPARAM_INFO
	.align		4
.L_17:
        /*0048*/ 	.byte	0x04, 0x17
        /*004a*/ 	.short	(.L_19 - .L_18)
.L_18:
        /*004c*/ 	.word	0x00000000
        /*0050*/ 	.short	0x0001
        /*0052*/ 	.short	0x0008
        /*0054*/ 	.byte	0x00, 0xf5, 0x21, 0x00


	//----- nvinfo : EIATTR_KPARAM_INFO
	.align		4
.L_19:
        /*0058*/ 	.byte	0x04, 0x17
        /*005a*/ 	.short	(.L_21 - .L_20)
.L_20:
        /*005c*/ 	.word	0x00000000
        /*0060*/ 	.short	0x0000
        /*0062*/ 	.short	0x0000
        /*0064*/ 	.byte	0x00, 0xf5, 0x21, 0x00


	//----- nvinfo : EIATTR_SPARSE_MMA_MASK
	.align		4
.L_21:
        /*0068*/ 	.byte	0x03, 0x50
        /*006a*/ 	.short	0x0000


	//----- nvinfo : EIATTR_MAXREG_COUNT
	.align		4
        /*006c*/ 	.byte	0x03, 0x1b
        /*006e*/ 	.short	0x00ff


	//----- nvinfo : EIATTR_NUM_BARRIERS
	.align		4
        /*0070*/ 	.byte	0x02, 0x4c
        /*0072*/ 	.byte	0x01
	.zero		1


	//----- nvinfo : EIATTR_MERCURY_ISA_VERSION
	.align		4
        /*0074*/ 	.byte	0x03, 0x5f
        /*0076*/ 	.short	0x0101


	//----- nvinfo : EIATTR_UNUSED_LOAD_BYTE_OFFSET
	.align		4
        /*0078*/ 	.byte	0x04, 0x44
        /*007a*/ 	.short	(.L_23 - .L_22)


	//   ....[0]....
.L_22:
        /*007c*/ 	.word	0x00001780
        /*0080*/ 	.word	0x0000fff0


	//   ....[1]....
        /*0084*/ 	.word	0x00001a30
        /*0088*/ 	.word	0x0000fff0


	//   ....[2]....
        /*008c*/ 	.word	0x00002060
        /*0090*/ 	.word	0x00000fff


	//   ....[3]....
        /*0094*/ 	.word	0x000023a0
        /*0098*/ 	.word	0x00000fff


	//   ....[4]....
        /*009c*/ 	.word	0x00002940
        /*00a0*/ 	.word	0x0000fff0


	//   ....[5]....
        /*00a4*/ 	.word	0x00002c40
        /*00a8*/ 	.word	0x0000fff0


	//   ....[6]....
        /*00ac*/ 	.word	0x000031e0
        /*00b0*/ 	.word	0x00000fff


	//   ....[7]....
        /*00b4*/ 	.word	0x00003580
        /*00b8*/ 	.word	0x00000fff


	//   ....[8]....
        /*00bc*/ 	.word	0x00003ae0
        /*00c0*/ 	.word	0x0000fff0


	//   ....[9]....
        /*00c4*/ 	.word	0x00003d00
        /*00c8*/ 	.word	0x0000fff0


	//   ....[10]....
        /*00cc*/ 	.word	0x000043e0
        /*00d0*/ 	.word	0x00000fff


	//   ....[11]....
        /*00d4*/ 	.word	0x00004750
        /*00d8*/ 	.word	0x00000fff


	//   ....[12]....
        /*00dc*/ 	.word	0x00004c60
        /*00e0*/ 	.word	0x0000fff0


	//   ....[13]....
        /*00e4*/ 	.word	0x00004fa0
        /*00e8*/ 	.word	0x0000fff0


	//   ....[14]....
        /*00ec*/ 	.word	0x00005510
        /*00f0*/ 	.word	0x00000fff


	//   ....[15]....
        /*00f4*/ 	.word	0x00005840
        /*00f8*/ 	.word	0x00000fff


	//----- nvinfo : EIATTR_VRC_CTA_INIT_COUNT
	.align		4
.L_23:
        /*00fc*/ 	.byte	0x02, 0x4a
	.zero		1
	.zero		1


	//----- nvinfo : EIATTR_EXIT_INSTR_OFFSETS
	.align		4
        /*0100*/ 	.byte	0x04, 0x1c
        /*0102*/ 	.short	(.L_25 - .L_24)


	//   ....[0]....
.L_24:
        /*0104*/ 	.word	0x00006e40


	//   ....[1]....
        /*0108*/ 	.word	0x00006e60


	//----- nvinfo : EIATTR_CRS_STACK_SIZE
	.align		4
.L_25:
        /*010c*/ 	.byte	0x04, 0x1e
        /*010e*/ 	.short	(.L_27 - .L_26)
.L_26:
        /*0110*/ 	.word	0x00000000


	//----- nvinfo : EIATTR_CBANK_PARAM_SIZE
	.align		4
.L_27:
        /*0114*/ 	.byte	0x03, 0x19
        /*0116*/ 	.short	0x0024


	//----- nvinfo : EIATTR_PARAM_CBANK
	.align		4
        /*0118*/ 	.byte	0x04, 0x0a
        /*011a*/ 	.short	(.L_29 - .L_28)
	.align		4
.L_28:
        /*011c*/ 	.word	index@(.nv.constant0._Z13warpTiledGemmPKfS0_Pfiii)
        /*0120*/ 	.short	0x0380
        /*0122*/ 	.short	0x0024


	//----- nvinfo : EIATTR_SW_WAR
	.align		4
.L_29:
        /*0124*/ 	.byte	0x04, 0x36
        /*0126*/ 	.short	(.L_31 - .L_30)
.L_30:
        /*0128*/ 	.word	0x00000008
.L_31:


//--------------------- .nv.callgraph             --------------------------
	.section	.nv.callgraph,"",@"SHT_CUDA_CALLGRAPH"
	.align	4
	.sectionentsize	8
	.align		4
        /*0000*/ 	.word	0x00000000
	.align		4
        /*0004*/ 	.word	0xffffffff
	.align		4
        /*0008*/ 	.word	0x00000000
	.align		4
        /*000c*/ 	.word	0xfffffffe
	.align		4
        /*0010*/ 	.word	0x00000000
	.align		4
        /*0014*/ 	.word	0xfffffffd
	.align		4
        /*0018*/ 	.word	0x00000000
	.align		4
        /*001c*/ 	.word	0xfffffffc


//--------------------- .text._Z13warpTiledGemmPKfS0_Pfiii --------------------------
	.section	.text._Z13warpTiledGemmPKfS0_Pfiii,"ax",@progbits
	.align	128
        .global         _Z13warpTiledGemmPKfS0_Pfiii
        .type           _Z13warpTiledGemmPKfS0_Pfiii,@function
        .size           _Z13warpTiledGemmPKfS0_Pfiii,(.L_x_25 - _Z13warpTiledGemmPKfS0_Pfiii)
        .other          _Z13warpTiledGemmPKfS0_Pfiii,@"STO_CUDA_ENTRY STV_DEFAULT"
_Z13warpTiledGemmPKfS0_Pfiii:
.text._Z13warpTiledGemmPKfS0_Pfiii:
[----:B------:R-:W-:Y:S01]  /*0000*/  LDC R1, c[0x0][0x37c] ;  /* 0x0000df00ff017b82 */ /* 0x000fe20000000800 */
[----:B------:R-:W0:Y:S01]  /*0010*/  S2R R0, SR_TID.X ;  /* 0x0000000000007919 */ /* 0x000e220000002100 */
[----:B------:R-:W1:Y:S06]  /*0020*/  LDCU UR4, c[0x0][0x3a0] ;  /* 0x00007400ff0477ac */ /* 0x000e6c0008000800 */
[----:B------:R-:W2:Y:S01]  /*0030*/  LDC R3, c[0x0][0x360] ;  /* 0x0000d800ff037b82 */ /* 0x000ea20000000800 */
[----:B------:R-:W-:Y:S01]  /*0040*/  HFMA2 R61, -RZ, RZ, 0, 0 ;  /* 0x00000000ff3d7431 */ /* 0x000fe200000001ff */
[----:B------:R-:W3:Y:S01]  /*0050*/  S2R R52, SR_CTAID.X ;  /* 0x0000000000347919 */ /* 0x000ee20000002500 */
[----:B------:R-:W-:-:S02]  /*0060*/  CS2R R68, SRZ ;  /* 0x0000000000447805 */ /* 0x000fc4000001ff00 */
[----:B------:R-:W-:Y:S02]  /*0070*/  CS2R R66, SRZ ;  /* 0x0000000000427805 */ /* 0x000fe4000001ff00 */
[----:B------:R-:W-:Y:S01]  /*0080*/  CS2R R86, SRZ ;  /* 0x0000000000567805 */ /* 0x000fe2000001ff00 */
[----:B------:R-:W4:Y:S01]  /*0090*/  S2R R2, SR_CTAID.Y ;  /* 0x0000000000027919 */ /* 0x000f220000002600 */
[----:B------:R-:W-:Y:S02]  /*00a0*/  CS2R R80, SRZ ;  /* 0x0000000000507805 */ /* 0x000fe4000001ff00 */
[----:B------:R-:W-:Y:S02]  /*00b0*/  CS2R R82, SRZ ;  /* 0x0000000000527805 */ /* 0x000fe4000001ff00 */
[----:B------:R-:W-:Y:S02]  /*00c0*/  CS2R R78, SRZ ;  /* 0x00000000004e7805 */ /* 0x000fe4000001ff00 */
[----:B------:R-:W-:-:S02]  /*00d0*/  CS2R R106, SRZ ;  /* 0x00000000006a7805 */ /* 0x000fc4000001ff00 */
[----:B------:R-:W-:Y:S02]  /*00e0*/  CS2R R104, SRZ ;  /* 0x0000000000687805 */ /* 0x000fe4000001ff00 */
[----:B------:R-:W-:Y:S02]  /*00f0*/  CS2R R102, SRZ ;  /* 0x0000000000667805 */ /* 0x000fe4000001ff00 */
[----:B------:R-:W-:Y:S02]  /*0100*/  CS2R R94, SRZ ;  /* 0x00000000005e7805 */ /* 0x000fe4000001ff00 */
[----:B------:R-:W-:Y:S02]  /*0110*/  CS2R R92, SRZ ;  /* 0x00000000005c7805 */ /* 0x000fe4000001ff00 */
[----:B------:R-:W-:Y:S02]  /*0120*/  CS2R R108, SRZ ;  /* 0x00000000006c7805 */ /* 0x000fe4000001ff00 */
[----:B------:R-:W-:Y:S01]  /*0130*/  CS2R R98, SRZ ;  /* 0x0000000000627805 */ /* 0x000fe2000001ff00 */
[----:B-1----:R-:W-:Y:S01]  /*0140*/  UISETP.GE.AND UP0, UPT, UR4, 0x1, UPT ;  /* 0x000000010400788c */ /* 0x002fe2000bf06270 */
[----:B------:R-:W-:-:S02]  /*0150*/  CS2R R116, SRZ ;  /* 0x0000000000747805 */ /* 0x000fc4000001ff00 */
[----:B------:R-:W-:Y:S02]  /*0160*/  CS2R R100, SRZ ;  /* 0x0000000000647805 */ /* 0x000fe4000001ff00 */
[----:B------:R-:W-:Y:S02]  /*0170*/  CS2R R96, SRZ ;  /* 0x0000000000607805 */ /* 0x000fe4000001ff00 */
[----:B------:R-:W-:Y:S02]  /*0180*/  CS2R R90, SRZ ;  /* 0x00000000005a7805 */ /* 0x000fe4000001ff00 */
[----:B------:R-:W-:Y:S02]  /*0190*/  CS2R R88, SRZ ;  /* 0x0000000000587805 */ /* 0x000fe4000001ff00 */
[----:B------:R-:W-:Y:S02]  /*01a0*/  CS2R R84, SRZ ;  /* 0x0000000000547805 */ /* 0x000fe4000001ff00 */
[----:B------:R-:W-:-:S02]  /*01b0*/  CS2R R64, SRZ ;  /* 0x0000000000407805 */ /* 0x000fc4000001ff00 */
[----:B------:R-:W-:Y:S02]  /*01c0*/  CS2R R62, SRZ ;  /* 0x00000000003e7805 */ /* 0x000fe4000001ff00 */
[----:B------:R-:W-:Y:S02]  /*01d0*/  CS2R R56, SRZ ;  /* 0x0000000000387805 */ /* 0x000fe4000001ff00 */
[----:B------:R-:W-:Y:S02]  /*01e0*/  CS2R R58, SRZ ;  /* 0x00000000003a7805 */ /* 0x000fe4000001ff00 */
[----:B------:R-:W-:Y:S02]  /*01f0*/  MOV R53, RZ ;  /* 0x000000ff00357202 */ /* 0x000fe40000000f00 */
[----:B------:R-:W-:Y:S02]  /*0200*/  CS2R R54, SRZ ;  /* 0x0000000000367805 */ /* 0x000fe4000001ff00 */
[----:B0-----:R-:W-:-:S02]  /*0210*/  SHF.R.U32.HI R4, RZ, 0x1, R0 ;  /* 0x00000001ff047819 */ /* 0x001fc40000011600 */
[----:B------:R-:W-:Y:S02]  /*0220*/  CS2R R70, SRZ ;  /* 0x0000000000467805 */ /* 0x000fe4000001ff00 */
[----:B------:R-:W-:Y:S02]  /*0230*/  SHF.L.U32 R6, R0, 0x1, RZ ;  /* 0x0000000100067819 */ /* 0x000fe400000006ff */
[----:B------:R-:W-:Y:S02]  /*0240*/  CS2R R72, SRZ ;  /* 0x0000000000487805 */ /* 0x000fe4000001ff00 */
[----:B---3--:R-:W-:Y:S02]  /*0250*/  SHF.L.U32 R52, R52, 0x7, RZ ;  /* 0x0000000734347819 */ /* 0x008fe400000006ff */
[----:B------:R-:W-:Y:S02]  /*0260*/  CS2R R74, SRZ ;  /* 0x00000000004a7805 */ /* 0x000fe4000001ff00 */
[----:B------:R-:W-:-:S02]  /*0270*/  LOP3.LUT R5, R4, 0x1c0, RZ, 0xc0, !PT ;  /* 0x000001c004057812 */ /* 0x000fc400078ec0ff */
[----:B------:R-:W-:Y:S02]  /*0280*/  CS2R R76, SRZ ;  /* 0x00000000004c7805 */ /* 0x000fe4000001ff00 */
[----:B------:R-:W-:Y:S02]  /*0290*/  SHF.L.U32 R7, R0, 0x2, RZ ;  /* 0x0000000200077819 */ /* 0x000fe400000006ff */
[----:B------:R-:W-:Y:S02]  /*02a0*/  CS2R R110, SRZ ;  /* 0x00000000006e7805 */ /* 0x000fe4000001ff00 */
[----:B------:R-:W-:Y:S02]  /*02b0*/  LOP3.LUT R6, R6, 0x30, RZ, 0xc0, !PT ;  /* 0x0000003006067812 */ /* 0x000fe400078ec0ff */
[----:B------:R-:W-:Y:S02]  /*02c0*/  CS2R R112, SRZ ;  /* 0x0000000000707805 */ /* 0x000fe4000001ff00 */
[----:B------:R-:W-:-:S02]  /*02d0*/  LOP3.LUT R26, R52, 0x60, R0, 0xf8, !PT ;  /* 0x00000060341a7812 */ /* 0x000fc400078ef800 */
[----:B------:R-:W-:Y:S02]  /*02e0*/  CS2R R114, SRZ ;  /* 0x0000000000727805 */ /* 0x000fe4000001ff00 */
[----:B----4-:R-:W-:Y:S01]  /*02f0*/  LEA R27, R2, R5, 0x7 ;  /* 0x00000005021b7211 */ /* 0x010fe200078e38ff */
[----:B------:R-:W0:Y:S01]  /*0300*/  LDCU.64 UR6, c[0x0][0x358] ;  /* 0x00006b00ff0677ac */ /* 0x000e220008000a00 */
[----:B------:R-:W-:Y:S02]  /*0310*/  LOP3.LUT R26, R26, 0x1c, R7, 0xf8, !PT ;  /* 0x0000001c1a1a7812 */ /* 0x000fe400078ef807 */
[----:B------:R-:W-:Y:S01]  /*0320*/  IADD3 R27, PT, PT, R27, R6, RZ ;  /* 0x000000061b1b7210 */ /* 0x000fe20007ffe0ff */
[----:B--2---:R-:W-:Y:S06]  /*0330*/  BRA.U !UP0, `(.L_x_0) ;  /* 0x00000059085c7547 */ /* 0x004fec000b800000 */
[C---:B------:R-:W-:Y:S02]  /*0340*/  IADD3 R25, PT, PT, R0.reuse, R3, RZ ;  /* 0x0000000300197210 */ /* 0x040fe40007ffe0ff */
[----:B------:R-:W-:Y:S02]  /*0350*/  LOP3.LUT R4, R0, 0x60, RZ, 0xc0, !PT ;  /* 0x0000006000047812 */ /* 0x000fe400078ec0ff */
[----:B------:R-:W-:Y:S02]  /*0360*/  IADD3 R8, PT, PT, RZ, -R25, RZ ;  /* 0x80000019ff087210 */ /* 0x000fe40007ffe0ff */
[----:B------:R-:W-:Y:S02]  /*0370*/  LOP3.LUT R9, R7, 0x1c, RZ, 0xc0, !PT ;  /* 0x0000001c07097812 */ /* 0x000fe400078ec0ff */
[----:B------:R-:W-:Y:S02]  /*0380*/  PRMT R8, R8, 0x7710, RZ ;  /* 0x0000771008087816 */ /* 0x000fe400000000ff */
[----:B------:R-:W-:-:S02]  /*0390*/  IADD3 R11, PT, PT, R4, R9, RZ ;  /* 0x00000009040b7210 */ /* 0x000fc40007ffe0ff */
[----:B------:R-:W-:Y:S02]  /*03a0*/  IADD3 R8, PT, PT, R8, 0x7ff, RZ ;  /* 0x000007ff08087810 */ /* 0x000fe40007ffe0ff */
[----:B------:R-:W-:Y:S02]  /*03b0*/  IADD3 R10, PT, PT, R5, R6, RZ ;  /* 0x00000006050a7210 */ /* 0x000fe40007ffe0ff */
[----:B------:R-:W-:Y:S02]  /*03c0*/  LOP3.LUT R4, R3, 0xffff, RZ, 0xc0, !PT ;  /* 0x0000ffff03047812 */ /* 0x000fe400078ec0ff */
[----:B------:R-:W-:Y:S02]  /*03d0*/  LOP3.LUT R8, R8, 0xffff, RZ, 0xc0, !PT ;  /* 0x0000ffff08087812 */ /* 0x000fe400078ec0ff */
[----:B------:R-:W-:-:S07]  /*03e0*/  MOV R12, 0x400 ;  /* 0x00000400000c7802 */ /* 0x000fce0000000f00 */
[----:B0-----:R-:W-:Y:S05]  /*03f0*/  CALL.REL.NOINC `($__internal_0_$__cuda_sm20_div_u16) ;  /* 0x00000068009c7944 */ /* 0x001fea0003c00000 */
[----:B------:R-:W0:Y:S01]  /*0400*/  S2R R9, SR_CgaCtaId ;  /* 0x0000000000097919 */ /* 0x000e220000008800 */
[----:B------:R-:W-:Y:S01]  /*0410*/  MOV R4, 0x400 ;  /* 0x0000040000047802 */ /* 0x000fe20000000f00 */
[----:B------:R-:W-:Y:S01]  /*0420*/  HFMA2 R69, -RZ, RZ, 0, 0 ;  /* 0x00000000ff457431 */ /* 0x000fe200000001ff */
[----:B------:R-:W-:Y:S01]  /*0430*/  IADD3 R5, PT, PT, R25, R3, RZ ;  /* 0x0000000319057210 */ /* 0x000fe20007ffe0ff */
[----:B------:R-:W-:Y:S01]  /*0440*/  UMOV UR4, URZ ;  /* 0x000000ff00047c82 */ /* 0x000fe20008000000 */
[----:B------:R-:W-:Y:S02]  /*0450*/  IADD3 R6, PT, PT, R4, 0x2040, RZ ;  /* 0x0000204004067810 */ /* 0x000fe40007ffe0ff */
[----:B------:R-:W-:Y:S02]  /*0460*/  SHF.R.U32.HI R8, RZ, 0x7, R5 ;  /* 0x00000007ff087819 */ /* 0x000fe40000011605 */
[----:B------:R-:W-:Y:S02]  /*0470*/  LOP3.LUT R15, R7, 0x1fc, RZ, 0xc0, !PT ;  /* 0x000001fc070f7812 */ /* 0x000fe400078ec0ff */
[----:B------:R-:W-:-:S02]  /*0480*/  SHF.R.U32.HI R7, RZ, 0x7, R25 ;  /* 0x00000007ff077819 */ /* 0x000fc40000011619 */
[----:B------:R-:W-:Y:S02]  /*0490*/  LOP3.LUT R21, R0, 0x7f, RZ, 0xc0, !PT ;  /* 0x0000007f00157812 */ /* 0x000fe400078ec0ff */
[----:B------:R-:W-:Y:S02]  /*04a0*/  LOP3.LUT R23, R25, 0x7f, RZ, 0xc0, !PT ;  /* 0x0000007f19177812 */ /* 0x000fe400078ec0ff */
[----:B------:R-:W-:-:S04]  /*04b0*/  LOP3.LUT R29, R5, 0x7f, RZ, 0xc0, !PT ;  /* 0x0000007f051d7812 */ /* 0x000fc800078ec0ff */
[----:B------:R-:W-:Y:S02]  /*04c0*/  LEA R24, R2, R29, 0x7 ;  /* 0x0000001d02187211 */ /* 0x000fe400078e38ff */
[C---:B0-----:R-:W-:Y:S02]  /*04d0*/  LEA R13, R9.reuse, R4, 0x18 ;  /* 0x00000004090d7211 */ /* 0x041fe400078ec0ff */
[----:B------:R-:W-:Y:S02]  /*04e0*/  LEA R12, R9, R6, 0x18 ;  /* 0x00000006090c7211 */ /* 0x000fe400078ec0ff */
[----:B------:R-:W-:Y:S01]  /*04f0*/  SHF.L.U32 R4, R25, 0x2, RZ ;  /* 0x0000000219047819 */ /* 0x000fe200000006ff */
[C-C-:B------:R-:W-:Y:S01]  /*0500*/  IMAD R16, R8.reuse, 0x204, R13.reuse ;  /* 0x0000020408107824 */ /* 0x140fe200078e020d */
[----:B------:R-:W-:Y:S01]  /*0510*/  SHF.R.U32.HI R6, RZ, 0x7, R0 ;  /* 0x00000007ff067819 */ /* 0x000fe20000011600 */
[--C-:B------:R-:W-:Y:S01]  /*0520*/  IMAD R22, R8, 0x204, R12.reuse ;  /* 0x0000020408167824 */ /* 0x100fe200078e020c */
[----:B------:R-:W-:Y:S01]  /*0530*/  SHF.L.U32 R9, R5, 0x2, RZ ;  /* 0x0000000205097819 */ /* 0x000fe200000006ff */
[--C-:B------:R-:W-:Y:S01]  /*0540*/  IMAD R14, R7, 0x204, R13.reuse ;  /* 0x00000204070e7824 */ /* 0x100fe200078e020d */
[----:B------:R-:W-:Y:S01]  /*0550*/  LOP3.LUT R17, R4, 0x1fc, RZ, 0xc0, !PT ;  /* 0x000001fc04117812 */ /* 0x000fe200078ec0ff */
[C---:B------:R-:W-:Y:S01]  /*0560*/  IMAD R4, R6.reuse, 0x204, R13 ;  /* 0x0000020406047824 */ /* 0x040fe200078e020d */
[----:B------:R-:W-:Y:S01]  /*0570*/  LOP3.LUT R19, R9, 0x1fc, RZ, 0xc0, !PT ;  /* 0x000001fc09137812 */ /* 0x000fe200078ec0ff */
[----:B------:R-:W-:Y:S01]  /*0580*/  IMAD R20, R6, 0x204, R12 ;  /* 0x0000020406147824 */ /* 0x000fe200078e020c */
[----:B------:R-:W-:-:S02]  /*0590*/  LEA R9, R10, R13, 0x2 ;  /* 0x0000000d0a097211 */ /* 0x000fc400078e10ff */
[----:B------:R-:W-:Y:S01]  /*05a0*/  IADD3 R10, PT, PT, R4, R15, RZ ;  /* 0x0000000f040a7210 */ /* 0x000fe20007ffe0ff */
[----:B------:R-:W-:Y:S01]  /*05b0*/  IMAD R4, R7, 0x204, R12 ;  /* 0x0000020407047824 */ /* 0x000fe200078e020c */
[----:B------:R-:W-:Y:S02]  /*05c0*/  LEA R11, R11, R12, 0x2 ;  /* 0x0000000c0b0b7211 */ /* 0x000fe400078e10ff */
[----:B------:R-:W-:Y:S02]  /*05d0*/  IADD3 R12, PT, PT, R15, R20, RZ ;  /* 0x000000140f0c7210 */ /* 0x000fe40007ffe0ff */
[----:B------:R-:W-:Y:S02]  /*05e0*/  IADD3 R15, PT, PT, R16, R19, RZ ;  /* 0x00000013100f7210 */ /* 0x000fe40007ffe0ff */
[----:B------:R-:W-:Y:S02]  /*05f0*/  IADD3 R16, PT, PT, R19, R22, RZ ;  /* 0x0000001613107210 */ /* 0x000fe40007ffe0ff */
[----:B------:R-:W-:-:S02]  /*0600*/  IADD3 R13, PT, PT, R14, R17, RZ ;  /* 0x000000110e0d7210 */ /* 0x000fc40007ffe0ff */
[-C--:B------:R-:W-:Y:S02]  /*0610*/  LEA R19, R2, R21.reuse, 0x7 ;  /* 0x0000001502137211 */ /* 0x080fe400078e38ff */
[----:B------:R-:W-:Y:S02]  /*0620*/  IADD3 R20, PT, PT, R52, R21, RZ ;  /* 0x0000001534147210 */ /* 0x000fe40007ffe0ff */
[----:B------:R-:W-:Y:S02]  /*0630*/  IADD3 R14, PT, PT, R17, R4, RZ ;  /* 0x00000004110e7210 */ /* 0x000fe40007ffe0ff */
[-C--:B------:R-:W-:Y:S02]  /*0640*/  LEA R21, R2, R23.reuse, 0x7 ;  /* 0x0000001702157211 */ /* 0x080fe400078e38ff */
[----:B------:R-:W-:Y:S02]  /*0650*/  IADD3 R22, PT, PT, R52, R23, RZ ;  /* 0x0000001734167210 */ /* 0x000fe40007ffe0ff */
[----:B------:R-:W-:-:S02]  /*0660*/  LOP3.LUT R17, R18, 0x3, RZ, 0xc0, !PT ;  /* 0x0000000312117812 */ /* 0x000fc400078ec0ff */
[----:B------:R-:W-:Y:S02]  /*0670*/  IADD3 R23, PT, PT, R5, R3, RZ ;  /* 0x0000000305177210 */ /* 0x000fe40007ffe0ff */
[----:B------:R-:W-:-:S07]  /*0680*/  IADD3 R4, PT, PT, R52, R29, RZ ;  /* 0x0000001d34047210 */ /* 0x000fce0007ffe0ff */
.L_x_23:
[----:B------:R-:W-:Y:S01]  /*0690*/  ISETP.NE.AND P3, PT, R17, 0x2, PT ;  /* 0x000000021100780c */ /* 0x000fe20003f65270 */
[----:B------:R-:W-:Y:S01]  /*06a0*/  BSSY.RECONVERGENT B0, `(.L_x_1) ;  /* 0x0000030000007945 */ /* 0x000fe20003800200 */
[----:B------:R-:W-:-:S11]  /*06b0*/  MOV R42, R0 ;  /* 0x00000000002a7202 */ /* 0x000fd60000000f00 */
[----:B------:R-:W-:Y:S05]  /*06c0*/  @!P3 BRA `(.L_x_2) ;  /* 0x0000000000b4b947 */ /* 0x000fea0003800000 */
[----:B------:R-:W0:Y:S01]  /*06d0*/  LDC R30, c[0x0][0x398] ;  /* 0x0000e600ff1e7b82 */ /* 0x000e220000000800 */
[----:B------:R-:W-:Y:S01]  /*06e0*/  IADD3 R32, PT, PT, R6, UR4, RZ ;  /* 0x0000000406207c10 */ /* 0x000fe2000fffe0ff */
[----:B------:R-:W-:Y:S01]  /*06f0*/  BSSY.RECONVERGENT B1, `(.L_x_3) ;  /* 0x000000a000017945 */ /* 0x000fe20003800200 */
[----:B------:R-:W-:-:S05]  /*0700*/  HFMA2 R29, -RZ, RZ, 0, 0 ;  /* 0x00000000ff1d7431 */ /* 0x000fca00000001ff */
[----:B------:R-:W1:Y:S01]  /*0710*/  LDC R33, c[0x0][0x3a0] ;  /* 0x0000e800ff217b82 */ /* 0x000e620000000800 */
[----:B0-----:R-:W-:-:S04]  /*0720*/  ISETP.GE.AND P0, PT, R19, R30, PT ;  /* 0x0000001e1300720c */ /* 0x001fc80003f06270 */
[----:B-1----:R-:W-:-:S13]  /*0730*/  ISETP.GE.OR P0, PT, R32, R33, P0 ;  /* 0x000000212000720c */ /* 0x002fda0000706670 */
[----:B------:R-:W-:Y:S05]  /*0740*/  @P0 BRA `(.L_x_4) ;  /* 0x0000000000100947 */ /* 0x000fea0003800000 */
[----:B------:R-:W0:Y:S01]  /*0750*/  LDC.64 R28, c[0x0][0x380] ;  /* 0x0000e000ff1c7b82 */ /* 0x000e220000000a00 */
[----:B------:R-:W-:-:S04]  /*0760*/  IMAD R31, R19, R33, R32 ;  /* 0x00000021131f7224 */ /* 0x000fc800078e0220 */
[----:B0-----:R-:W-:-:S06]  /*0770*/  IMAD.WIDE.U32 R28, R31, 0x4, R28 ;  /* 0x000000041f1c7825 */ /* 0x001fcc00078e001c */
[----:B------:R0:W5:Y:S02]  /*0780*/  LDG.E.CONSTANT R29, desc[UR6][R28.64] ;  /* 0x000000061c1d7981 */ /* 0x000164000c1e9900 */
.L_x_4:
[----:B------:R-:W-:Y:S05]  /*0790*/  BSYNC.RECONVERGENT B1 ;  /* 0x0000000000017941 */ /* 0x000fea0003800200 */
.L_x_3:
[----:B-----5:R1:W-:Y:S01]  /*07a0*/  STS [R10], R29 ;  /* 0x0000001d0a007388 */ /* 0x0203e20000000800 */
[----:B------:R-:W-:Y:S02]  /*07b0*/  ISETP.NE.AND P0, PT, R17, 0x3, PT ;  /* 0x000000031100780c */ /* 0x000fe40003f05270 */
[----:B------:R-:W-:-:S11]  /*07c0*/  MOV R42, R25 ;  /* 0x00000019002a7202 */ /* 0x000fd60000000f00 */
[----:B-1----:R-:W-:Y:S05]  /*07d0*/  @!P0 BRA `(.L_x_2) ;  /* 0x0000000000708947 */ /* 0x002fea0003800000 */
[----:B------:R-:W-:Y:S01]  /*07e0*/  ISETP.GE.AND P0, PT, R21, R30, PT ;  /* 0x0000001e1500720c */ /* 0x000fe20003f06270 */
[----:B------:R-:W-:Y:S01]  /*07f0*/  BSSY.RECONVERGENT B1, `(.L_x_5) ;  /* 0x0000009000017945 */ /* 0x000fe20003800200 */
[----:B------:R-:W-:Y:S01]  /*0800*/  IADD3 R32, PT, PT, R7, UR4, RZ ;  /* 0x0000000407207c10 */ /* 0x000fe2000fffe0ff */
[----:B0-----:R-:W-:-:S03]  /*0810*/  HFMA2 R28, -RZ, RZ, 0, 0 ;  /* 0x00000000ff1c7431 */ /* 0x001fc600000001ff */
[----:B------:R-:W-:-:S13]  /*0820*/  ISETP.GE.OR P0, PT, R32, R33, P0 ;  /* 0x000000212000720c */ /* 0x000fda0000706670 */
[----:B------:R-:W-:Y:S05]  /*0830*/  @P0 BRA `(.L_x_6) ;  /* 0x0000000000100947 */ /* 0x000fea0003800000 */
[----:B------:R-:W0:Y:S01]  /*0840*/  LDC.64 R28, c[0x0][0x380] ;  /* 0x0000e000ff1c7b82 */ /* 0x000e220000000a00 */
[----:B------:R-:W-:-:S04]  /*0850*/  IMAD R31, R21, R33, R32 ;  /* 0x00000021151f7224 */ /* 0x000fc800078e0220 */
[----:B0-----:R-:W-:-:S06]  /*0860*/  IMAD.WIDE.U32 R28, R31, 0x4, R28 ;  /* 0x000000041f1c7825 */ /* 0x001fcc00078e001c */
[----:B------:R0:W5:Y:S02]  /*0870*/  LDG.E.CONSTANT R28, desc[UR6][R28.64] ;  /* 0x000000061c1c7981 */ /* 0x000164000c1e9900 */
.L_x_6:
[----:B------:R-:W-:Y:S05]  /*0880*/  BSYNC.RECONVERGENT B1 ;  /* 0x0000000000017941 */ /* 0x000fea0003800200 */
.L_x_5:
[----:B-----5:R1:W-:Y:S01]  /*0890*/  STS [R13], R28 ;  /* 0x0000001c0d007388 */ /* 0x0203e20000000800 */
[----:B------:R-:W-:Y:S02]  /*08a0*/  ISETP.NE.AND P0, PT, R17, RZ, PT ;  /* 0x000000ff1100720c */ /* 0x000fe40003f05270 */
[----:B------:R-:W-:-:S11]  /*08b0*/  MOV R42, R5 ;  /* 0x00000005002a7202 */ /* 0x000fd60000000f00 */
[----:B-1----:R-:W-:Y:S05]  /*08c0*/  @!P0 BRA `(.L_x_2) ;  /* 0x0000000000348947 */ /* 0x002fea0003800000 */
[----:B------:R-:W-:Y:S01]  /*08d0*/  ISETP.GE.AND P0, PT, R24, R30, PT ;  /* 0x0000001e1800720c */ /* 0x000fe20003f06270 */
[----:B------:R-:W-:Y:S01]  /*08e0*/  BSSY.RECONVERGENT B1, `(.L_x_7) ;  /* 0x0000009000017945 */ /* 0x000fe20003800200 */
[----:B------:R-:W-:Y:S01]  /*08f0*/  IADD3 R31, PT, PT, R8, UR4, RZ ;  /* 0x00000004081f7c10 */ /* 0x000fe2000fffe0ff */
[----:B------:R-:W-:-:S03]  /*0900*/  HFMA2 R28, -RZ, RZ, 0, 0 ;  /* 0x00000000ff1c7431 */ /* 0x000fc600000001ff */
[----:B------:R-:W-:-:S13]  /*0910*/  ISETP.GE.OR P0, PT, R31, R33, P0 ;  /* 0x000000211f00720c */ /* 0x000fda0000706670 */
[----:B------:R-:W-:Y:S05]  /*0920*/  @P0 BRA `(.L_x_8) ;  /* 0x0000000000100947 */ /* 0x000fea0003800000 */
[----:B0-----:R-:W0:Y:S01]  /*0930*/  LDC.64 R28, c[0x0][0x380] ;  /* 0x0000e000ff1c7b82 */ /* 0x001e220000000a00 */
[----:B------:R-:W-:-:S04]  /*0940*/  IMAD R31, R24, R33, R31 ;  /* 0x00000021181f7224 */ /* 0x000fc800078e021f */
[----:B0-----:R-:W-:-:S06]  /*0950*/  IMAD.WIDE.U32 R28, R31, 0x4, R28 ;  /* 0x000000041f1c7825 */ /* 0x001fcc00078e001c */
[----:B------:R1:W5:Y:S02]  /*0960*/  LDG.E.CONSTANT R28, desc[UR6][R28.64] ;  /* 0x000000061c1c7981 */ /* 0x000364000c1e9900 */
.L_x_8:
[----:B------:R-:W-:Y:S05]  /*0970*/  BSYNC.RECONVERGENT B1 ;  /* 0x0000000000017941 */ /* 0x000fea0003800200 */
.L_x_7:
[----:B-----5:R2:W-:Y:S01]  /*0980*/  STS [R15], R28 ;  /* 0x0000001c0f007388 */ /* 0x0205e20000000800 */
[----:B------:R-:W-:-:S07]  /*0990*/  MOV R42, R23 ;  /* 0x00000017002a7202 */ /* 0x000fce0000000f00 */
.L_x_2:
[----:B------:R-:W-:Y:S05]  /*09a0*/  BSYNC.RECONVERGENT B0 ;  /* 0x0000000000007941 */ /* 0x000fea0003800200 */
.L_x_1:
[----:B0-2---:R-:W-:Y:S01]  /*09b0*/  LOP3.LUT R28, R18, 0xffff, RZ, 0xc0, !PT ;  /* 0x0000ffff121c7812 */ /* 0x005fe200078ec0ff */
[----:B------:R-:W0:Y:S01]  /*09c0*/  LDCU UR8, c[0x0][0x3a0] ;  /* 0x00007400ff0877ac */ /* 0x000e220008000800 */
[----:B------:R-:W-:Y:S02]  /*09d0*/  BSSY.RECONVERGENT B0, `(.L_x_9) ;  /* 0x0000048000007945 */ /* 0x000fe40003800200 */
[----:B------:R-:W-:Y:S01]  /*09e0*/  ISETP.GE.U32.AND P4, PT, R28, 0x2, PT ;  /* 0x000000021c00780c */ /* 0x000fe20003f86070 */
[----:B------:R-:W2:-:S12]  /*09f0*/  LDCU UR5, c[0x0][0x398] ;  /* 0x00007300ff0577ac */ /* 0x000e980008000800 */
[----:B------:R-:W-:Y:S05]  /*0a00*/  @!P4 BRA `(.L_x_10) ;  /* 0x000000040010c947 */ /* 0x000fea0003800000 */
[C---:B------:R-:W-:Y:S01]  /*0a10*/  LEA R36, R3.reuse, R42, 0x1 ;  /* 0x0000002a03247211 */ /* 0x040fe200078e08ff */
[----:B------:R-:W-:Y:S01]  /*0a20*/  IMAD R38, R3, 0x3, R42 ;  /* 0x0000000303267824 */ /* 0x000fe200078e022a */
[----:B------:R-:W-:-:S07]  /*0a30*/  IADD3 R40, PT, PT, R42, R3, RZ ;  /* 0x000000032a287210 */ /* 0x000fce0007ffe0ff */
.L_x_11:
[----:B---3--:R-:W-:Y:S02]  /*0a40*/  LOP3.LUT R45, R42, 0x7f, RZ, 0xc0, !PT ;  /* 0x0000007f2a2d7812 */ /* 0x008fe400078ec0ff */
[----:B------:R-:W-:Y:S02]  /*0a50*/  SHF.R.U32.HI R47, RZ, 0x7, R42 ;  /* 0x00000007ff2f7819 */ /* 0x000fe4000001162a */
[----:B------:R-:W-:Y:S02]  /*0a60*/  LEA R48, R2, R45, 0x7 ;  /* 0x0000002d02307211 */ /* 0x000fe400078e38ff */
[----:B------:R-:W-:Y:S02]  /*0a70*/  LOP3.LUT R37, R38, 0x7f, RZ, 0xc0, !PT ;  /* 0x0000007f26257812 */ /* 0x000fe400078ec0ff */
[----:B------:R-:W-:Y:S02]  /*0a80*/  LOP3.LUT R41, R40, 0x7f, RZ, 0xc0, !PT ;  /* 0x0000007f28297812 */ /* 0x000fe400078ec0ff */
[----:B------:R-:W-:-:S02]  /*0a90*/  LOP3.LUT R39, R36, 0x7f, RZ, 0xc0, !PT ;  /* 0x0000007f24277812 */ /* 0x000fc400078ec0ff */
[----:B------:R-:W-:Y:S02]  /*0aa0*/  IADD3 R51, PT, PT, R47, UR4, RZ ;  /* 0x000000042f337c10 */ /* 0x000fe4000fffe0ff */
[----:B--2---:R-:W-:Y:S02]  /*0ab0*/  ISETP.GE.AND P0, PT, R48, UR5, PT ;  /* 0x0000000530007c0c */ /* 0x004fe4000bf06270 */
[----:B------:R-:W-:Y:S02]  /*0ac0*/  SHF.R.U32.HI R46, RZ, 0x7, R38 ;  /* 0x00000007ff2e7819 */ /* 0x000fe40000011626 */
[C---:B------:R-:W-:Y:S02]  /*0ad0*/  LEA R49, R2.reuse, R37, 0x7 ;  /* 0x0000002502317211 */ /* 0x040fe400078e38ff */
[----:B------:R-:W-:Y:S02]  /*0ae0*/  SHF.R.U32.HI R44, RZ, 0x7, R40 ;  /* 0x00000007ff2c7819 */ /* 0x000fe40000011628 */
[----:B------:R-:W-:-:S02]  /*0af0*/  LEA R119, R2, R41, 0x7 ;  /* 0x0000002902777211 */ /* 0x000fc400078e38ff */
[----:B------:R-:W-:Y:S02]  /*0b00*/  SHF.R.U32.HI R43, RZ, 0x7, R36 ;  /* 0x00000007ff2b7819 */ /* 0x000fe40000011624 */
[----:B------:R-:W-:Y:S02]  /*0b10*/  LEA R121, R2, R39, 0x7 ;  /* 0x0000002702797211 */ /* 0x000fe400078e38ff */
[----:B0-----:R-:W-:Y:S02]  /*0b20*/  ISETP.GE.OR P0, PT, R51, UR8, P0 ;  /* 0x0000000833007c0c */ /* 0x001fe40008706670 */
[----:B------:R-:W-:Y:S02]  /*0b30*/  IADD3 R50, PT, PT, R46, UR4, RZ ;  /* 0x000000042e327c10 */ /* 0x000fe4000fffe0ff */
[----:B------:R-:W-:Y:S02]  /*0b40*/  ISETP.GE.AND P1, PT, R49, UR5, PT ;  /* 0x0000000531007c0c */ /* 0x000fe4000bf26270 */
[----:B------:R-:W-:-:S02]  /*0b50*/  IADD3 R60, PT, PT, R44, UR4, RZ ;  /* 0x000000042c3c7c10 */ /* 0x000fc4000fffe0ff */
[----:B------:R-:W-:Y:S02]  /*0b60*/  ISETP.GE.AND P2, PT, R119, UR5, PT ;  /* 0x0000000577007c0c */ /* 0x000fe4000bf46270 */
[----:B------:R-:W-:Y:S02]  /*0b70*/  IADD3 R118, PT, PT, R43, UR4, RZ ;  /* 0x000000042b767c10 */ /* 0x000fe4000fffe0ff */
[----:B------:R-:W-:Y:S01]  /*0b80*/  ISETP.GE.AND P5, PT, R121, UR5, PT ;  /* 0x0000000579007c0c */ /* 0x000fe2000bfa6270 */
[----:B------:R-:W0:Y:S01]  /*0b90*/  @!P0 LDC.64 R34, c[0x0][0x380] ;  /* 0x0000e000ff228b82 */ /* 0x000e220000000a00 */
[----:B------:R-:W-:Y:S01]  /*0ba0*/  ISETP.GE.OR P1, PT, R50, UR8, P1 ;  /* 0x0000000832007c0c */ /* 0x000fe20008f26670 */
[----:B------:R-:W-:Y:S01]  /*0bb0*/  @!P0 IMAD R51, R48, UR8, R51 ;  /* 0x0000000830338c24 */ /* 0x000fe2000f8e0233 */
[----:B------:R-:W-:Y:S01]  /*0bc0*/  ISETP.GE.OR P2, PT, R60, UR8, P2 ;  /* 0x000000083c007c0c */ /* 0x000fe20009746670 */
[----:B------:R-:W-:Y:S01]  /*0bd0*/  HFMA2 R48, -RZ, RZ, 0, 0 ;  /* 0x00000000ff307431 */ /* 0x000fe200000001ff */
[----:B------:R-:W-:-:S09]  /*0be0*/  ISETP.GE.OR P5, PT, R118, UR8, P5 ;  /* 0x0000000876007c0c */ /* 0x000fd2000afa6670 */
[----:B-1----:R-:W1:Y:S08]  /*0bf0*/  @!P1 LDC.64 R28, c[0x0][0x380] ;  /* 0x0000e000ff1c9b82 */ /* 0x002e700000000a00 */
[----:B------:R-:W2:Y:S01]  /*0c00*/  @!P2 LDC.64 R32, c[0x0][0x380] ;  /* 0x0000e000ff20ab82 */ /* 0x000ea20000000a00 */
[----:B------:R-:W-:Y:S02]  /*0c10*/  @!P1 IMAD R49, R49, UR8, R50 ;  /* 0x0000000831319c24 */ /* 0x000fe4000f8e0232 */
[----:B0-----:R-:W-:-:S05]  /*0c20*/  @!P0 IMAD.WIDE.U32 R34, R51, 0x4, R34 ;  /* 0x0000000433228825 */ /* 0x001fca00078e0022 */
[----:B------:R-:W0:Y:S01]  /*0c30*/  @!P5 LDC.64 R30, c[0x0][0x380] ;  /* 0x0000e000ff1edb82 */ /* 0x000e220000000a00 */
[----:B------:R-:W-:Y:S01]  /*0c40*/  @!P2 IMAD R51, R119, UR8, R60 ;  /* 0x000000087733ac24 */ /* 0x000fe2000f8e023c */
[----:B------:R3:W4:Y:S01]  /*0c50*/  @!P0 LDG.E.CONSTANT R48, desc[UR6][R34.64] ;  /* 0x0000000622308981 */ /* 0x000722000c1e9900 */
[----:B------:R-:W-:Y:S02]  /*0c60*/  @!P5 IMAD R119, R121, UR8, R118 ;  /* 0x000000087977dc24 */ /* 0x000fe4000f8e0276 */
[----:B-1----:R-:W-:Y:S01]  /*0c70*/  @!P1 IMAD.WIDE.U32 R28, R49, 0x4, R28 ;  /* 0x00000004311c9825 */ /* 0x002fe200078e001c */
[----:B------:R-:W-:-:S03]  /*0c80*/  MOV R49, RZ ;  /* 0x000000ff00317202 */ /* 0x000fc60000000f00 */
[----:B--2---:R-:W-:Y:S01]  /*0c90*/  @!P2 IMAD.WIDE.U32 R32, R51, 0x4, R32 ;  /* 0x000000043320a825 */ /* 0x004fe200078e0020 */
[----:B------:R-:W-:-:S04]  /*0ca0*/  CS2R R50, SRZ ;  /* 0x0000000000327805 */ /* 0x000fc8000001ff00 */
[----:B------:R-:W2:Y:S01]  /*0cb0*/  @!P2 LDG.E.CONSTANT R49, desc[UR6][R32.64] ;  /* 0x000000062031a981 */ /* 0x000ea2000c1e9900 */
[----:B0-----:R-:W-:-:S03]  /*0cc0*/  @!P5 IMAD.WIDE.U32 R30, R119, 0x4, R30 ;  /* 0x00000004771ed825 */ /* 0x001fc600078e001e */
[----:B------:R-:W5:Y:S04]  /*0cd0*/  @!P1 LDG.E.CONSTANT R51, desc[UR6][R28.64] ;  /* 0x000000061c339981 */ /* 0x000f68000c1e9900 */
[----:B------:R-:W5:Y:S01]  /*0ce0*/  @!P5 LDG.E.CONSTANT R50, desc[UR6][R30.64] ;  /* 0x000000061e32d981 */ /* 0x000f62000c1e9900 */
[----:B---3--:R-:W0:Y:S01]  /*0cf0*/  S2R R35, SR_CgaCtaId ;  /* 0x0000000000237919 */ /* 0x008e220000008800 */
[----:B------:R-:W-:Y:S02]  /*0d00*/  MOV R34, 0x400 ;  /* 0x0000040000227802 */ /* 0x000fe40000000f00 */
[----:B------:R-:W-:-:S04]  /*0d10*/  IADD3 R42, PT, PT, R3, R42, R3 ;  /* 0x0000002a032a7210 */ /* 0x000fc80007ffe003 */
[----:B------:R-:W-:Y:S02]  /*0d20*/  IADD3 R42, PT, PT, R3, R42, R3 ;  /* 0x0000002a032a7210 */ /* 0x000fe40007ffe003 */
[----:B0-----:R-:W-:-:S05]  /*0d30*/  LEA R35, R35, R34, 0x18 ;  /* 0x0000002223237211 */ /* 0x001fca00078ec0ff */
[--C-:B------:R-:W-:Y:S02]  /*0d40*/  IMAD R34, R47, 0x204, R35.reuse ;  /* 0x000002042f227824 */ /* 0x100fe400078e0223 */
[--C-:B------:R-:W-:Y:S02]  /*0d50*/  IMAD R44, R44, 0x204, R35.reuse ;  /* 0x000002042c2c7824 */ /* 0x100fe400078e0223 */
[--C-:B------:R-:W-:Y:S02]  /*0d60*/  IMAD R60, R43, 0x204, R35.reuse ;  /* 0x000002042b3c7824 */ /* 0x100fe400078e0223 */
[----:B------:R-:W-:Y:S01]  /*0d70*/  IMAD R46, R46, 0x204, R35 ;  /* 0x000002042e2e7824 */ /* 0x000fe200078e0223 */
[----:B------:R-:W-:Y:S02]  /*0d80*/  LEA R45, R45, R34, 0x2 ;  /* 0x000000222d2d7211 */ /* 0x000fe400078e10ff */
[----:B------:R-:W-:Y:S02]  /*0d90*/  LEA R44, R41, R44, 0x2 ;  /* 0x0000002c292c7211 */ /* 0x000fe400078e10ff */
[----:B------:R-:W-:-:S02]  /*0da0*/  LEA R39, R39, R60, 0x2 ;  /* 0x0000003c27277211 */ /* 0x000fc400078e10ff */
[----:B------:R-:W-:Y:S02]  /*0db0*/  LEA R46, R37, R46, 0x2 ;  /* 0x0000002e252e7211 */ /* 0x000fe400078e10ff */
[----:B------:R-:W-:Y:S02]  /*0dc0*/  ISETP.GE.U32.AND P0, PT, R42, 0x800, PT ;  /* 0x000008002a00780c */ /* 0x000fe40003f06070 */
[C---:B------:R-:W-:Y:S02]  /*0dd0*/  LEA R36, R3.reuse, R36, 0x2 ;  /* 0x0000002403247211 */ /* 0x040fe400078e10ff */
[C---:B------:R-:W-:Y:S02]  /*0de0*/  LEA R38, R3.reuse, R38, 0x2 ;  /* 0x0000002603267211 */ /* 0x040fe400078e10ff */
[----:B------:R-:W-:Y:S01]  /*0df0*/  LEA R40, R3, R40, 0x2 ;  /* 0x0000002803287211 */ /* 0x000fe200078e10ff */
[----:B----4-:R3:W-:Y:S04]  /*0e00*/  STS [R45], R48 ;  /* 0x000000302d007388 */ /* 0x0107e80000000800 */
[----:B--2---:R3:W-:Y:S04]  /*0e10*/  STS [R44], R49 ;  /* 0x000000312c007388 */ /* 0x0047e80000000800 */
[----:B-----5:R3:W-:Y:S04]  /*0e20*/  STS [R39], R50 ;  /* 0x0000003227007388 */ /* 0x0207e80000000800 */
[----:B------:R3:W-:Y:S01]  /*0e30*/  STS [R46], R51 ;  /* 0x000000332e007388 */ /* 0x0007e20000000800 */
[----:B------:R-:W-:Y:S05]  /*0e40*/  @!P0 BRA `(.L_x_11) ;  /* 0xfffffff800fc8947 */ /* 0x000fea000383ffff */
.L_x_10:
[----:B0-2---:R-:W-:Y:S05]  /*0e50*/  BSYNC.RECONVERGENT B0 ;  /* 0x0000000000007941 */ /* 0x005fea0003800200 */
.L_x_9:
[----:B------:R-:W-:Y:S01]  /*0e60*/  BSSY.RECONVERGENT B0, `(.L_x_12) ;  /* 0x0000030000007945 */ /* 0x000fe20003800200 */
[----:B------:R-:W-:-:S03]  /*0e70*/  MOV R36, R0 ;  /* 0x0000000000247202 */ /* 0x000fc60000000f00 */
[----:B------:R-:W-:Y:S05]  /*0e80*/  @!P3 BRA `(.L_x_13) ;  /* 0x0000000000b4b947 */ /* 0x000fea0003800000 */
[----:B------:R-:W0:Y:S01]  /*0e90*/  LDC R33, c[0x0][0x39c] ;  /* 0x0000e700ff217b82 */ /* 0x000e220000000800 */
[----:B------:R-:W-:Y:S01]  /*0ea0*/  IADD3 R31, PT, PT, R6, UR4, RZ ;  /* 0x00000004061f7c10 */ /* 0x000fe2000fffe0ff */
[----:B------:R-:W-:Y:S01]  /*0eb0*/  BSSY.RECONVERGENT B1, `(.L_x_14) ;  /* 0x000000a000017945 */ /* 0x000fe20003800200 */
[----:B-1----:R-:W-:-:S05]  /*0ec0*/  HFMA2 R29, -RZ, RZ, 0, 0 ;  /* 0x00000000ff1d7431 */ /* 0x002fca00000001ff */
[----:B------:R-:W1:Y:S01]  /*0ed0*/  LDC R30, c[0x0][0x3a0] ;  /* 0x0000e800ff1e7b82 */ /* 0x000e620000000800 */
[----:B0-----:R-:W-:-:S04]  /*0ee0*/  ISETP.GE.AND P0, PT, R20, R33, PT ;  /* 0x000000211400720c */ /* 0x001fc80003f06270 */
[----:B-1----:R-:W-:-:S13]  /*0ef0*/  ISETP.GE.OR P0, PT, R31, R30, P0 ;  /* 0x0000001e1f00720c */ /* 0x002fda0000706670 */
[----:B------:R-:W-:Y:S05]  /*0f00*/  @P0 BRA `(.L_x_15) ;  /* 0x0000000000100947 */ /* 0x000fea0003800000 */
[----:B------:R-:W0:Y:S01]  /*0f10*/  LDC.64 R28, c[0x0][0x388] ;  /* 0x0000e200ff1c7b82 */ /* 0x000e220000000a00 */
[----:B------:R-:W-:-:S04]  /*0f20*/  IMAD R31, R31, R33, R20 ;  /* 0x000000211f1f7224 */ /* 0x000fc800078e0214 */
[----:B0-----:R-:W-:-:S06]  /*0f30*/  IMAD.WIDE R28, R31, 0x4, R28 ;  /* 0x000000041f1c7825 */ /* 0x001fcc00078e021c */
[----:B------:R0:W5:Y:S02]  /*0f40*/  LDG.E.CONSTANT R29, desc[UR6][R28.64] ;  /* 0x000000061c1d7981 */ /* 0x000164000c1e9900 */
.L_x_15:
[----:B------:R-:W-:Y:S05]  /*0f50*/  BSYNC.RECONVERGENT B1 ;  /* 0x0000000000017941 */ /* 0x000fea0003800200 */
.L_x_14:
[----:B-----5:R2:W-:Y:S01]  /*0f60*/  STS [R12], R29 ;  /* 0x0000001d0c007388 */ /* 0x0205e20000000800 */
[----:B------:R-:W-:Y:S02]  /*0f70*/  ISETP.NE.AND P0, PT, R17, 0x3, PT ;  /* 0x000000031100780c */ /* 0x000fe40003f05270 */
[----:B------:R-:W-:-:S11]  /*0f80*/  MOV R36, R25 ;  /* 0x0000001900247202 */ /* 0x000fd60000000f00 */
[----:B--2---:R-:W-:Y:S05]  /*0f90*/  @!P0 BRA `(.L_x_13) ;  /* 0x0000000000708947 */ /* 0x004fea0003800000 */
        /* <DEDUP_REMOVED lines=8> */
[----:B0-----:R-:W-:-:S06]  /*1020*/  IMAD.WIDE R28, R31, 0x4, R28 ;  /* 0x000000041f1c7825 */ /* 0x001fcc00078e021c */
[----:B------:R1:W5:Y:S02]  /*1030*/  LDG.E.CONSTANT R29, desc[UR6][R28.64] ;  /* 0x000000061c1d7981 */ /* 0x000364000c1e9900 */
.L_x_17:
[----:B------:R-:W-:Y:S05]  /*1040*/  BSYNC.RECONVERGENT B1 ;  /* 0x0000000000017941 */ /* 0x000fea0003800200 */
.L_x_16:
[----:B-----5:R2:W-:Y:S01]  /*1050*/  STS [R14], R29 ;  /* 0x0000001d0e007388 */ /* 0x0205e20000000800 */
[----:B------:R-:W-:Y:S02]  /*1060*/  ISETP.NE.AND P0, PT, R17, RZ, PT ;  /* 0x000000ff1100720c */ /* 0x000fe40003f05270 */
        /* <DEDUP_REMOVED lines=8> */
[----:B01----:R-:W0:Y:S01]  /*10f0*/  LDC.64 R28, c[0x0][0x388] ;  /* 0x0000e200ff1c7b82 */ /* 0x003e220000000a00 */
[----:B------:R-:W-:-:S04]  /*1100*/  IMAD R31, R31, R33, R4 ;  /* 0x000000211f1f7224 */ /* 0x000fc800078e0204 */
[----:B0-----:R-:W-:-:S06]  /*1110*/  IMAD.WIDE R28, R31, 0x4, R28 ;  /* 0x000000041f1c7825 */ /* 0x001fcc00078e021c */
[----:B------:R2:W5:Y:S02]  /*1120*/  LDG.E.CONSTANT R29, desc[UR6][R28.64] ;  /* 0x000000061c1d7981 */ /* 0x000564000c1e9900 */
.L_x_19:
[----:B------:R-:W-:Y:S05]  /*1130*/  BSYNC.RECONVERGENT B1 ;  /* 0x0000000000017941 */ /* 0x000fea0003800200 */
.L_x_18:
[----:B-----5:R4:W-:Y:S01]  /*1140*/  STS [R16], R29 ;  /* 0x0000001d10007388 */ /* 0x0209e20000000800 */
[----:B------:R-:W-:-:S07]  /*1150*/  MOV R36, R23 ;  /* 0x0000001700247202 */ /* 0x000fce0000000f00 */
.L_x_13:
[----:B------:R-:W-:Y:S05]  /*1160*/  BSYNC.RECONVERGENT B0 ;  /* 0x0000000000007941 */ /* 0x000fea0003800200 */
.L_x_12:
[----:B------:R-:W0:Y:S01]  /*1170*/  LDCU UR8, c[0x0][0x3a0] ;  /* 0x00007400ff0877ac */ /* 0x000e220008000800 */
[----:B------:R-:W-:Y:S01]  /*1180*/  BSSY.RECONVERGENT B0, `(.L_x_20) ;  /* 0x0000044000007945 */ /* 0x000fe20003800200 */
[----:B------:R-:W0:Y:S03]  /*1190*/  LDCU UR5, c[0x0][0x39c] ;  /* 0x00007380ff0577ac */ /* 0x000e260008000800 */
[----:B------:R-:W-:Y:S05]  /*11a0*/  @!P4 BRA `(.L_x_21) ;  /* 0x000000040004c947 */ /* 0x000fea0003800000 */
.L_x_22:
[----:B012---:R-:W-:Y:S02]  /*11b0*/  IADD3 R28, PT, PT, R3, R36, RZ ;  /* 0x00000024031c7210 */ /* 0x007fe40007ffe0ff */
[----:B------:R-:W-:Y:S02]  /*11c0*/  LOP3.LUT R43, R36, 0x7f, RZ, 0xc0, !PT ;  /* 0x0000007f242b7812 */ /* 0x000fe400078ec0ff */
[----:B------:R-:W-:Y:S02]  /*11d0*/  SHF.R.U32.HI R42, RZ, 0x7, R28 ;  /* 0x00000007ff2a7819 */ /* 0x000fe4000001161c */
[C---:B------:R-:W-:Y:S02]  /*11e0*/  LOP3.LUT R41, R28.reuse, 0x7f, RZ, 0xc0, !PT ;  /* 0x0000007f1c297812 */ /* 0x040fe400078ec0ff */
[----:B------:R-:W-:Y:S02]  /*11f0*/  IADD3 R28, PT, PT, R28, R3, RZ ;  /* 0x000000031c1c7210 */ /* 0x000fe40007ffe0ff */
[----:B---3--:R-:W-:-:S02]  /*1200*/  SHF.R.U32.HI R44, RZ, 0x7, R36 ;  /* 0x00000007ff2c7819 */ /* 0x008fc40000011624 */
[----:B------:R-:W-:Y:S02]  /*1210*/  IADD3 R46, PT, PT, R52, R43, RZ ;  /* 0x0000002b342e7210 */ /* 0x000fe40007ffe0ff */
[----:B------:R-:W-:Y:S02]  /*1220*/  IADD3 R36, PT, PT, R28, R3, RZ ;  /* 0x000000031c247210 */ /* 0x000fe40007ffe0ff */
[----:B------:R-:W-:Y:S02]  /*1230*/  IADD3 R45, PT, PT, R44, UR4, RZ ;  /* 0x000000042c2d7c10 */ /* 0x000fe4000fffe0ff */
[----:B------:R-:W-:Y:S02]  /*1240*/  ISETP.GE.AND P0, PT, R46, UR5, PT ;  /* 0x000000052e007c0c */ /* 0x000fe4000bf06270 */
[----:B------:R-:W-:Y:S02]  /*1250*/  LOP3.LUT R39, R28, 0x7f, RZ, 0xc0, !PT ;  /* 0x0000007f1c277812 */ /* 0x000fe400078ec0ff */
[----:B------:R-:W-:-:S02]  /*1260*/  IADD3 R48, PT, PT, R52, R41, RZ ;  /* 0x0000002934307210 */ /* 0x000fc40007ffe0ff */
[----:B------:R-:W-:Y:S02]  /*1270*/  LOP3.LUT R37, R36, 0x7f, RZ, 0xc0, !PT ;  /* 0x0000007f24257812 */ /* 0x000fe400078ec0ff */
[----:B------:R-:W-:Y:S02]  /*1280*/  SHF.R.U32.HI R40, RZ, 0x7, R28 ;  /* 0x00000007ff287819 */ /* 0x000fe4000001161c */
[----:B------:R-:W-:Y:S02]  /*1290*/  IADD3 R50, PT, PT, R52, R39, RZ ;  /* 0x0000002734327210 */ /* 0x000fe40007ffe0ff */
[----:B------:R-:W-:Y:S02]  /*12a0*/  ISETP.GE.OR P0, PT, R45, UR8, P0 ;  /* 0x000000082d007c0c */ /* 0x000fe40008706670 */
[----:B------:R-:W-:Y:S02]  /*12b0*/  IADD3 R47, PT, PT, R42, UR4, RZ ;  /* 0x000000042a2f7c10 */ /* 0x000fe4000fffe0ff */
[----:B------:R-:W-:-:S02]  /*12c0*/  ISETP.GE.AND P1, PT, R48, UR5, PT ;  /* 0x0000000530007c0c */ /* 0x000fc4000bf26270 */
[----:B------:R-:W-:Y:S02]  /*12d0*/  SHF.R.U32.HI R38, RZ, 0x7, R36 ;  /* 0x00000007ff267819 */ /* 0x000fe40000011624 */
[----:B------:R-:W-:Y:S02]  /*12e0*/  IADD3 R60, PT, PT, R52, R37, RZ ;  /* 0x00000025343c7210 */ /* 0x000fe40007ffe0ff */
[----:B------:R-:W-:Y:S02]  /*12f0*/  IADD3 R49, PT, PT, R40, UR4, RZ ;  /* 0x0000000428317c10 */ /* 0x000fe4000fffe0ff */
[----:B------:R-:W-:Y:S01]  /*1300*/  ISETP.GE.AND P2, PT, R50, UR5, PT ;  /* 0x0000000532007c0c */ /* 0x000fe2000bf46270 */
[----:B------:R-:W0:Y:S01]  /*1310*/  @!P0 LDC.64 R34, c[0x0][0x388] ;  /* 0x0000e200ff228b82 */ /* 0x000e220000000a00 */
[----:B------:R-:W-:Y:S01]  /*1320*/  IADD3 R51, PT, PT, R38, UR4, RZ ;  /* 0x0000000426337c10 */ /* 0x000fe2000fffe0ff */
[----:B------:R-:W-:Y:S01]  /*1330*/  @!P0 IMAD R45, R45, UR5, R46 ;  /* 0x000000052d2d8c24 */ /* 0x000fe2000f8e022e */
[----:B------:R-:W-:-:S02]  /*1340*/  ISETP.GE.AND P3, PT, R60, UR5, PT ;  /* 0x000000053c007c0c */ /* 0x000fc4000bf66270 */
[----:B------:R-:W-:Y:S02]  /*1350*/  ISETP.GE.OR P1, PT, R47, UR8, P1 ;  /* 0x000000082f007c0c */ /* 0x000fe40008f26670 */
[----:B------:R-:W-:Y:S02]  /*1360*/  ISETP.GE.OR P2, PT, R49, UR8, P2 ;  /* 0x0000000831007c0c */ /* 0x000fe40009746670 */
[----:B------:R-:W-:-:S09]  /*1370*/  ISETP.GE.OR P3, PT, R51, UR8, P3 ;  /* 0x0000000833007c0c */ /* 0x000fd20009f66670 */
[----:B------:R-:W1:Y:S01]  /*1380*/  @!P1 LDC.64 R32, c[0x0][0x388] ;  /* 0x0000e200ff209b82 */ /* 0x000e620000000a00 */
[----:B------:R-:W-:Y:S01]  /*1390*/  @!P1 IMAD R47, R47, UR5, R48 ;  /* 0x000000052f2f9c24 */ /* 0x000fe2000f8e0230 */
[----:B------:R-:W-:Y:S01]  /*13a0*/  MOV R48, RZ ;  /* 0x000000ff00307202 */ /* 0x000fe20000000f00 */
[----:B------:R-:W-:Y:S02]  /*13b0*/  @!P2 IMAD R49, R49, UR5, R50 ;  /* 0x000000053131ac24 */ /* 0x000fe4000f8e0232 */
[----:B------:R-:W-:Y:S02]  /*13c0*/  @!P3 IMAD R51, R51, UR5, R60 ;  /* 0x000000053333bc24 */ /* 0x000fe4000f8e023c */
[----:B0-----:R-:W-:Y:S01]  /*13d0*/  @!P0 IMAD.WIDE R34, R45, 0x4, R34 ;  /* 0x000000042d228825 */ /* 0x001fe200078e0222 */
[----:B------:R-:W0:Y:S03]  /*13e0*/  @!P2 LDC.64 R30, c[0x0][0x388] ;  /* 0x0000e200ff1eab82 */ /* 0x000e260000000a00 */
[----:B------:R-:W-:-:S05]  /*13f0*/  HFMA2 R45, -RZ, RZ, 0, 0 ;  /* 0x00000000ff2d7431 */ /* 0x000fca00000001ff */
[----:B----4-:R-:W2:Y:S01]  /*1400*/  @!P3 LDC.64 R28, c[0x0][0x388] ;  /* 0x0000e200ff1cbb82 */ /* 0x010ea20000000a00 */
[----:B------:R-:W3:Y:S01]  /*1410*/  @!P0 LDG.E.CONSTANT R45, desc[UR6][R34.64] ;  /* 0x00000006222d8981 */ /* 0x000ee2000c1e9900 */
[----:B-1----:R-:W-:Y:S01]  /*1420*/  @!P1 IMAD.WIDE R32, R47, 0x4, R32 ;  /* 0x000000042f209825 */ /* 0x002fe200078e0220 */
[----:B------:R-:W-:-:S06]  /*1430*/  CS2R R46, SRZ ;  /* 0x00000000002e7805 */ /* 0x000fcc000001ff00 */
[----:B------:R-:W4:Y:S01]  /*1440*/  @!P1 LDG.E.CONSTANT R46, desc[UR6][R32.64] ;  /* 0x00000006202e9981 */ /* 0x000f22000c1e9900 */
[----:B0-----:R-:W-:-:S05]  /*1450*/  @!P2 IMAD.WIDE R30, R49, 0x4, R30 ;  /* 0x00000004311ea825 */ /* 0x001fca00078e021e */
[----:B------:R-:W5:Y:S01]  /*1460*/  @!P2 LDG.E.CONSTANT R47, desc[UR6][R30.64] ;  /* 0x000000061e2fa981 */ /* 0x000f62000c1e9900 */
[----:B--2---:R-:W-:-:S05]  /*1470*/  @!P3 IMAD.WIDE R28, R51, 0x4, R28 ;  /* 0x00000004331cb825 */ /* 0x004fca00078e021c */
[----:B------:R-:W2:Y:S01]  /*1480*/  @!P3 LDG.E.CONSTANT R48, desc[UR6][R28.64] ;  /* 0x000000061c30b981 */ /* 0x000ea2000c1e9900 */
[----:B------:R-:W0:Y:S01]  /*1490*/  S2R R50, SR_CgaCtaId ;  /* 0x0000000000327919 */ /* 0x000e220000008800 */
[----:B------:R-:W-:-:S04]  /*14a0*/  MOV R49, 0x400 ;  /* 0x0000040000317802 */ /* 0x000fc80000000f00 */
[----:B------:R-:W-:Y:S02]  /*14b0*/  IADD3 R49, PT, PT, R49, 0x2040, RZ ;  /* 0x0000204031317810 */ /* 0x000fe40007ffe0ff */
[----:B------:R-:W-:Y:S02]  /*14c0*/  IADD3 R36, PT, PT, R36, R3, RZ ;  /* 0x0000000324247210 */ /* 0x000fe40007ffe0ff */
        /* <DEDUP_REMOVED lines=9> */
[----:B------:R-:W-:Y:S01]  /*1560*/  ISETP.GE.U32.AND P0, PT, R36, 0x800, PT ;  /* 0x000008002400780c */ /* 0x000fe20003f06070 */
[----:B---3--:R0:W-:Y:S04]  /*1570*/  STS [R44], R45 ;  /* 0x0000002d2c007388 */ /* 0x0081e80000000800 */
[----:B----4-:R0:W-:Y:S04]  /*1580*/  STS [R41], R46 ;  /* 0x0000002e29007388 */ /* 0x0101e80000000800 */
[----:B-----5:R0:W-:Y:S04]  /*1590*/  STS [R40], R47 ;  /* 0x0000002f28007388 */ /* 0x0201e80000000800 */
[----:B--2---:R0:W-:Y:S01]  /*15a0*/  STS [R37], R48 ;  /* 0x0000003025007388 */ /* 0x0041e20000000800 */
[----:B------:R-:W-:Y:S05]  /*15b0*/  @!P0 BRA `(.L_x_22) ;  /* 0xfffffff800fc8947 */ /* 0x000fea000383ffff */
.L_x_21:
[----:B0-----:R-:W-:Y:S05]  /*15c0*/  BSYNC.RECONVERGENT B0 ;  /* 0x0000000000007941 */ /* 0x001fea0003800200 */
.L_x_20:
[----:B------:R-:W-:Y:S01]  /*15d0*/  BAR.SYNC.DEFER_BLOCKING 0x0 ;  /* 0x0000000000007b1d */ /* 0x000fe20000010000 */
[----:B------:R-:W-:-:S05]  /*15e0*/  UIADD3 UR4, UPT, UPT, UR4, 0x10, URZ ;  /* 0x0000001004047890 */ /* 0x000fca000fffe0ff */
[----:B------:R-:W0:Y:S01]  /*15f0*/  LDCU UR5, c[0x0][0x3a0] ;  /* 0x00007400ff0577ac */ /* 0x000e220008000800 */
[----:B---3--:R-:W-:Y:S01]  /*1600*/  LDS.128 R36, [R9] ;  /* 0x0000000009247984 */ /* 0x008fe20000000c00 */
[----:B0-----:R-:W-:-:S03]  /*1610*/  UISETP.GE.AND UP0, UPT, UR4, UR5, UPT ;  /* 0x000000050400728c */ /* 0x001fc6000bf06270 */
[----:B------:R-:W0:Y:S04]  /*1620*/  LDS.128 R32, [R11] ;  /* 0x000000000b207984 */ /* 0x000e280000000c00 */
[----:B-12-4-:R-:W1:Y:S04]  /*1630*/  LDS.128 R28, [R9+0x30] ;  /* 0x00003000091c7984 */ /* 0x016e680000000c00 */
[----:B------:R-:W2:Y:S04]  /*1640*/  LDS.128 R40, [R9+0x10] ;  /* 0x0000100009287984 */ /* 0x000ea80000000c00 */
[----:B------:R-:W3:Y:S04]  /*1650*/  LDS.128 R48, [R9+0x20] ;  /* 0x0000200009307984 */ /* 0x000ee80000000c00 */
[----:B------:R-:W-:Y:S01]  /*1660*/  LDS.128 R44, [R9+0x210] ;  /* 0x00021000092c7984 */ /* 0x000fe20000000c00 */
[----:B0-----:R-:W-:Y:S01]  /*1670*/  FFMA R60, R32, R38, R64 ;  /* 0x00000026203c7223 */ /* 0x001fe20000000040 */
[C---:B------:R-:W-:Y:S01]  /*1680*/  FFMA R55, R36.reuse, R32, R55 ;  /* 0x0000002024377223 */ /* 0x040fe20000000037 */
[C---:B------:R-:W-:Y:S01]  /*1690*/  FFMA R54, R36.reuse, R33, R54 ;  /* 0x0000002124367223 */ /* 0x040fe20000000036 */
[CC--:B------:R-:W-:Y:S01]  /*16a0*/  FFMA R53, R36.reuse, R34.reuse, R53 ;  /* 0x0000002224357223 */ /* 0x0c0fe20000000035 */
[----:B------:R-:W-:Y:S01]  /*16b0*/  FFMA R56, R36, R35, R56 ;  /* 0x0000002324387223 */ /* 0x000fe20000000038 */
[----:B------:R-:W-:Y:S01]  /*16c0*/  FFMA R58, R32, R37, R58 ;  /* 0x00000025203a7223 */ /* 0x000fe2000000003a */
[C---:B------:R-:W-:Y:S01]  /*16d0*/  FFMA R59, R37.reuse, R33, R59 ;  /* 0x00000021253b7223 */ /* 0x040fe2000000003b */
[CC--:B------:R-:W-:Y:S01]  /*16e0*/  FFMA R57, R37.reuse, R34.reuse, R57 ;  /* 0x0000002225397223 */ /* 0x0c0fe20000000039 */
[----:B------:R-:W-:Y:S01]  /*16f0*/  FFMA R61, R37, R35, R61 ;  /* 0x00000023253d7223 */ /* 0x000fe2000000003d */
[C---:B------:R-:W-:Y:S01]  /*1700*/  FFMA R62, R38.reuse, R33, R62 ;  /* 0x00000021263e7223 */ /* 0x040fe2000000003e */
[CC--:B------:R-:W-:Y:S01]  /*1710*/  FFMA R63, R38.reuse, R34.reuse, R63 ;  /* 0x00000022263f7223 */ /* 0x0c0fe2000000003f */
[----:B------:R-:W-:Y:S01]  /*1720*/  FFMA R64, R38, R35, R65 ;  /* 0x0000002326407223 */ /* 0x000fe20000000041 */
[C---:B------:R-:W-:Y:S01]  /*1730*/  FFMA R85, R32.reuse, R39, R85 ;  /* 0x0000002720557223 */ /* 0x040fe20000000055 */
[C---:B------:R-:W-:Y:S01]  /*1740*/  FFMA R86, R39.reuse, R33, R86 ;  /* 0x0000002127567223 */ /* 0x040fe20000000056 */
[C---:B------:R-:W-:Y:S01]  /*1750*/  FFMA R119, R39.reuse, R34, R117 ;  /* 0x0000002227777223 */ /* 0x040fe20000000075 */
[-C--:B------:R-:W-:Y:S01]  /*1760*/  FFMA R92, R39, R35.reuse, R92 ;  /* 0x00000023275c7223 */ /* 0x080fe2000000005c */
[----:B-1----:R-:W-:Y:S01]  /*1770*/  FFMA R118, R29, R35, R111 ;  /* 0x000000231d767223 */ /* 0x002fe2000000006f */
[----:B------:R-:W0:Y:S01]  /*1780*/  LDS.128 R36, [R11+0x200] ;  /* 0x000200000b247984 */ /* 0x000e220000000c00 */
[----:B------:R-:W-:Y:S01]  /*1790*/  FFMA R111, R32, R30, R110 ;  /* 0x0000001e206f7223 */ /* 0x000fe2000000006e */
[-C--:B--2---:R-:W-:Y:S01]  /*17a0*/  FFMA R117, R42, R33.reuse, R116 ;  /* 0x000000212a757223 */ /* 0x084fe20000000074 */
[-C--:B------:R-:W-:Y:S01]  /*17b0*/  FFMA R110, R30, R33.reuse, R106 ;  /* 0x000000211e6e7223 */ /* 0x080fe2000000006a */
[C---:B------:R-:W-:Y:S01]  /*17c0*/  FFMA R91, R40.reuse, R32, R91 ;  /* 0x00000020285b7223 */ /* 0x040fe2000000005b */
[C---:B------:R-:W-:Y:S01]  /*17d0*/  FFMA R89, R40.reuse, R33, R89 ;  /* 0x0000002128597223 */ /* 0x040fe20000000059 */
[CC--:B------:R-:W-:Y:S01]  /*17e0*/  FFMA R90, R40.reuse, R34.reuse, R90 ;  /* 0x00000022285a7223 */ /* 0x0c0fe2000000005a */
[----:B------:R-:W-:Y:S01]  /*17f0*/  FFMA R99, R40, R35, R99 ;  /* 0x0000002328637223 */ /* 0x000fe20000000063 */
[C---:B------:R-:W-:Y:S01]  /*1800*/  FFMA R101, R32.reuse, R41, R101 ;  /* 0x0000002920657223 */ /* 0x040fe20000000065 */
[C---:B------:R-:W-:Y:S01]  /*1810*/  FFMA R96, R41.reuse, R33, R96 ;  /* 0x0000002129607223 */ /* 0x040fe20000000060 */
[C---:B------:R-:W-:Y:S01]  /*1820*/  FFMA R97, R41.reuse, R34, R97 ;  /* 0x0000002229617223 */ /* 0x040fe20000000061 */
[-C--:B------:R-:W-:Y:S01]  /*1830*/  FFMA R108, R41, R35.reuse, R108 ;  /* 0x00000023296c7223 */ /* 0x080fe2000000006c */
[----:B------:R-:W-:Y:S01]  /*1840*/  FFMA R100, R32, R42, R100 ;  /* 0x0000002a20647223 */ /* 0x000fe20000000064 */
[CC--:B------:R-:W-:Y:S01]  /*1850*/  FFMA R98, R42.reuse, R34.reuse, R98 ;  /* 0x000000222a627223 */ /* 0x0c0fe20000000062 */
[----:B------:R-:W-:Y:S01]  /*1860*/  FFMA R109, R42, R35, R109 ;  /* 0x000000232a6d7223 */ /* 0x000fe2000000006d */
[----:B------:R-:W-:Y:S01]  /*1870*/  FFMA R120, R32, R43, R95 ;  /* 0x0000002b20787223 */ /* 0x000fe2000000005f */
[C---:B------:R-:W-:Y:S01]  /*1880*/  FFMA R93, R43.reuse, R33, R93 ;  /* 0x000000212b5d7223 */ /* 0x040fe2000000005d */
[C---:B------:R-:W-:Y:S01]  /*1890*/  FFMA R94, R43.reuse, R34, R94 ;  /* 0x000000222b5e7223 */ /* 0x040fe2000000005e */
[----:B------:R-:W-:Y:S01]  /*18a0*/  FFMA R102, R43, R35, R102 ;  /* 0x000000232b667223 */ /* 0x000fe20000000066 */
[C---:B------:R-:W-:Y:S01]  /*18b0*/  FFMA R74, R28.reuse, R32, R74 ;  /* 0x000000201c4a7223 */ /* 0x040fe2000000004a */
[C---:B------:R-:W-:Y:S01]  /*18c0*/  FFMA R75, R28.reuse, R33, R75 ;  /* 0x000000211c4b7223 */ /* 0x040fe2000000004b */
[CC--:B------:R-:W-:Y:S01]  /*18d0*/  FFMA R76, R28.reuse, R34.reuse, R76 ;  /* 0x000000221c4c7223 */ /* 0x0c0fe2000000004c */
[----:B------:R-:W-:Y:S01]  /*18e0*/  FFMA R82, R28, R35, R82 ;  /* 0x000000231c527223 */ /* 0x000fe20000000052 */
[----:B------:R-:W-:Y:S01]  /*18f0*/  FFMA R81, R32, R29, R81 ;  /* 0x0000001d20517223 */ /* 0x000fe20000000051 */
[C---:B------:R-:W-:Y:S01]  /*1900*/  FFMA R77, R29.reuse, R33, R77 ;  /* 0x000000211d4d7223 */ /* 0x040fe2000000004d */
[-C--:B------:R-:W-:Y:S01]  /*1910*/  FFMA R79, R29, R34.reuse, R79 ;  /* 0x000000221d4f7223 */ /* 0x080fe2000000004f */
[CC--:B------:R-:W-:Y:S01]  /*1920*/  FFMA R106, R30.reuse, R34.reuse, R88 ;  /* 0x000000221e6a7223 */ /* 0x0c0fe20000000058 */
[----:B------:R-:W-:Y:S01]  /*1930*/  FFMA R112, R30, R35, R112 ;  /* 0x000000231e707223 */ /* 0x000fe20000000070 */
[----:B------:R-:W-:Y:S01]  /*1940*/  FFMA R114, R32, R31, R114 ;  /* 0x0000001f20727223 */ /* 0x000fe20000000072 */
[----:B------:R-:W-:Y:S01]  /*1950*/  FFMA R116, R31, R34, R84 ;  /* 0x000000221f747223 */ /* 0x000fe20000000054 */
[----:B------:R-:W1:Y:S01]  /*1960*/  LDS R65, [R11+0x210] ;  /* 0x000210000b417984 */ /* 0x000e620000000800 */
[C---:B---3--:R-:W-:Y:S01]  /*1970*/  FFMA R103, R48.reuse, R32, R103 ;  /* 0x0000002030677223 */ /* 0x048fe20000000067 */
[C---:B------:R-:W-:Y:S01]  /*1980*/  FFMA R104, R48.reuse, R33, R104 ;  /* 0x0000002130687223 */ /* 0x040fe20000000068 */
[CC--:B------:R-:W-:Y:S01]  /*1990*/  FFMA R105, R48.reuse, R34.reuse, R105 ;  /* 0x0000002230697223 */ /* 0x0c0fe20000000069 */
[----:B------:R-:W2:Y:S01]  /*19a0*/  LDS.128 R40, [R9+0x220] ;  /* 0x0002200009287984 */ /* 0x000ea20000000c00 */
[----:B------:R-:W-:Y:S01]  /*19b0*/  FFMA R107, R48, R35, R107 ;  /* 0x00000023306b7223 */ /* 0x000fe2000000006b */
[C---:B------:R-:W-:Y:S01]  /*19c0*/  FFMA R78, R32.reuse, R49, R78 ;  /* 0x00000031204e7223 */ /* 0x040fe2000000004e */
[C---:B------:R-:W-:Y:S01]  /*19d0*/  FFMA R83, R49.reuse, R33, R83 ;  /* 0x0000002131537223 */ /* 0x040fe20000000053 */
[C---:B------:R-:W-:Y:S01]  /*19e0*/  FFMA R80, R49.reuse, R34, R80 ;  /* 0x0000002231507223 */ /* 0x040fe20000000050 */
[----:B------:R-:W-:Y:S01]  /*19f0*/  FFMA R87, R49, R35, R87 ;  /* 0x0000002331577223 */ /* 0x000fe20000000057 */
[C---:B0-----:R-:W-:Y:S01]  /*1a00*/  FFMA R36, R31.reuse, R33, R115 ;  /* 0x000000211f247223 */ /* 0x041fe20000000073 */
[----:B------:R-:W-:Y:S01]  /*1a10*/  FFMA R115, R31, R35, R113 ;  /* 0x000000231f737223 */ /* 0x000fe20000000071 */
[----:B------:R-:W-:Y:S01]  /*1a20*/  FFMA R66, R32, R50, R66 ;  /* 0x0000003220427223 */ /* 0x000fe20000000042 */
[----:B------:R-:W0:Y:S01]  /*1a30*/  LDS.128 R28, [R9+0x200] ;  /* 0x00020000091c7984 */ /* 0x000e220000000c00 */
[C---:B------:R-:W-:Y:S01]  /*1a40*/  FFMA R67, R50.reuse, R33, R67 ;  /* 0x0000002132437223 */ /* 0x040fe20000000043 */
[CC--:B------:R-:W-:Y:S01]  /*1a50*/  FFMA R68, R50.reuse, R34.reuse, R68 ;  /* 0x0000002232447223 */ /* 0x0c0fe20000000044 */
[----:B------:R-:W-:Y:S01]  /*1a60*/  FFMA R69, R50, R35, R69 ;  /* 0x0000002332457223 */ /* 0x000fe20000000045 */
[----:B------:R-:W-:Y:S01]  /*1a70*/  FFMA R70, R32, R51, R70 ;  /* 0x0000003320467223 */ /* 0x000fe20000000046 */
[C---:B------:R-:W-:Y:S01]  /*1a80*/  FFMA R71, R51.reuse, R33, R71 ;  /* 0x0000002133477223 */ /* 0x040fe20000000047 */
[C---:B------:R-:W-:Y:S01]  /*1a90*/  FFMA R72, R51.reuse, R34, R72 ;  /* 0x0000002233487223 */ /* 0x040fe20000000048 */
[----:B------:R-:W-:Y:S01]  /*1aa0*/  FFMA R73, R51, R35, R73 ;  /* 0x0000002333497223 */ /* 0x000fe20000000049 */
[-C--:B------:R-:W-:Y:S01]  /*1ab0*/  FFMA R95, R47, R38.reuse, R117 ;  /* 0x000000262f5f7223 */ /* 0x080fe20000000075 */
[----:B------:R-:W3:Y:S01]  /*1ac0*/  LDS.128 R48, [R9+0x230] ;  /* 0x0002300009307984 */ /* 0x000ee20000000c00 */
[C---:B------:R-:W-:Y:S01]  /*1ad0*/  FFMA R85, R44.reuse, R37, R85 ;  /* 0x000000252c557223 */ /* 0x040fe20000000055 */
[CC--:B------:R-:W-:Y:S01]  /*1ae0*/  FFMA R86, R44.reuse, R38.reuse, R86 ;  /* 0x000000262c567223 */ /* 0x0c0fe20000000056 */
[----:B------:R-:W-:Y:S01]  /*1af0*/  FFMA R84, R44, R39, R119 ;  /* 0x000000272c547223 */ /* 0x000fe20000000077 */
[----:B------:R-:W4:Y:S01]  /*1b00*/  LDS R117, [R9+0x240] ;  /* 0x0002400009757984 */ /* 0x000f220000000800 */
[----:B------:R-:W-:Y:S01]  /*1b10*/  FFMA R91, R37, R45, R91 ;  /* 0x0000002d255b7223 */ /* 0x000fe2000000005b */
[C---:B------:R-:W-:Y:S01]  /*1b20*/  FFMA R89, R45.reuse, R38, R89 ;  /* 0x000000262d597223 */ /* 0x040fe20000000059 */
[-C--:B------:R-:W-:Y:S01]  /*1b30*/  FFMA R90, R45, R39.reuse, R90 ;  /* 0x000000272d5a7223 */ /* 0x080fe2000000005a */
[C---:B------:R-:W-:Y:S01]  /*1b40*/  FFMA R101, R37.reuse, R46, R101 ;  /* 0x0000002e25657223 */ /* 0x040fe20000000065 */
[C---:B------:R-:W-:Y:S01]  /*1b50*/  FFMA R96, R46.reuse, R38, R96 ;  /* 0x000000262e607223 */ /* 0x040fe20000000060 */
[----:B------:R-:W-:Y:S01]  /*1b60*/  FFMA R97, R46, R39, R97 ;  /* 0x000000272e617223 */ /* 0x000fe20000000061 */
[----:B------:R-:W-:Y:S01]  /*1b70*/  FFMA R100, R37, R47, R100 ;  /* 0x0000002f25647223 */ /* 0x000fe20000000064 */
[----:B------:R-:W-:Y:S01]  /*1b80*/  FFMA R98, R47, R39, R98 ;  /* 0x000000272f627223 */ /* 0x000fe20000000062 */
[----:B------:R-:W-:Y:S01]  /*1b90*/  LDS.128 R32, [R9+0x410] ;  /* 0x0004100009207984 */ /* 0x000fe20000000c00 */
[----:B-1----:R-:W-:Y:S01]  /*1ba0*/  FFMA R92, R44, R65, R92 ;  /* 0x000000412c5c7223 */ /* 0x002fe2000000005c */
[C---:B------:R-:W-:Y:S01]  /*1bb0*/  FFMA R99, R65.reuse, R45, R99 ;  /* 0x0000002d41637223 */ /* 0x040fe20000000063 */
[C---:B------:R-:W-:Y:S01]  /*1bc0*/  FFMA R108, R65.reuse, R46, R108 ;  /* 0x0000002e416c7223 */ /* 0x040fe2000000006c */
[----:B------:R-:W-:Y:S01]  /*1bd0*/  FFMA R109, R65, R47, R109 ;  /* 0x0000002f416d7223 */ /* 0x000fe2000000006d */
[CC--:B--2---:R-:W-:Y:S01]  /*1be0*/  FFMA R93, R40.reuse, R38.reuse, R93 ;  /* 0x00000026285d7223 */ /* 0x0c4fe2000000005d */
[C---:B------:R-:W-:Y:S01]  /*1bf0*/  FFMA R94, R40.reuse, R39, R94 ;  /* 0x00000027285e7223 */ /* 0x040fe2000000005e */
[----:B------:R-:W-:Y:S01]  /*1c00*/  FFMA R102, R40, R65, R102 ;  /* 0x0000004128667223 */ /* 0x000fe20000000066 */
[----:B------:R-:W-:Y:S01]  /*1c10*/  FFMA R103, R37, R41, R103 ;  /* 0x0000002925677223 */ /* 0x000fe20000000067 */
[C---:B------:R-:W-:Y:S01]  /*1c20*/  FFMA R104, R41.reuse, R38, R104 ;  /* 0x0000002629687223 */ /* 0x040fe20000000068 */
[----:B------:R-:W-:Y:S01]  /*1c30*/  FFMA R105, R41, R39, R105 ;  /* 0x0000002729697223 */ /* 0x000fe20000000069 */
[----:B------:R-:W-:Y:S01]  /*1c40*/  FFMA R107, R65, R41, R107 ;  /* 0x00000029416b7223 */ /* 0x000fe2000000006b */
[----:B------:R-:W-:Y:S01]  /*1c50*/  FFMA R78, R37, R42, R78 ;  /* 0x0000002a254e7223 */ /* 0x000fe2000000004e */
[----:B------:R-:W-:Y:S01]  /*1c60*/  FFMA R83, R42, R38, R83 ;  /* 0x000000262a537223 */ /* 0x000fe20000000053 */
[----:B0-----:R-:W-:Y:S01]  /*1c70*/  FFMA R28, R40, R37, R120 ;  /* 0x00000025281c7223 */ /* 0x001fe20000000078 */
[----:B------:R-:W-:Y:S01]  /*1c80*/  FFMA R80, R42, R39, R80 ;  /* 0x000000272a507223 */ /* 0x000fe20000000050 */
[----:B------:R-:W-:Y:S01]  /*1c90*/  FFMA R87, R65, R42, R87 ;  /* 0x0000002a41577223 */ /* 0x000fe20000000057 */
[----:B------:R-:W-:Y:S01]  /*1ca0*/  FFMA R66, R37, R43, R66 ;  /* 0x0000002b25427223 */ /* 0x000fe20000000042 */
[C---:B------:R-:W-:Y:S01]  /*1cb0*/  FFMA R67, R43.reuse, R38, R67 ;  /* 0x000000262b437223 */ /* 0x040fe20000000043 */
[----:B------:R-:W-:Y:S01]  /*1cc0*/  FFMA R68, R43, R39, R68 ;  /* 0x000000272b447223 */ /* 0x000fe20000000044 */
[C---:B------:R-:W-:Y:S01]  /*1cd0*/  FFMA R69, R65.reuse, R43, R69 ;  /* 0x0000002b41457223 */ /* 0x040fe20000000045 */
[----:B------:R-:W0:Y:S01]  /*1ce0*/  LDS.64 R44, [R11+0x408] ;  /* 0x000408000b2c7984 */ /* 0x000e220000000a00 */
[----:B------:R-:W-:Y:S01]  /*1cf0*/  FFMA R61, R65, R30, R61 ;  /* 0x0000001e413d7223 */ /* 0x000fe2000000003d */
[C---:B---3--:R-:W-:Y:S01]  /*1d00*/  FFMA R70, R48.reuse, R37, R70 ;  /* 0x0000002530467223 */ /* 0x048fe20000000046 */
[CC--:B------:R-:W-:Y:S01]  /*1d10*/  FFMA R71, R48.reuse, R38.reuse, R71 ;  /* 0x0000002630477223 */ /* 0x0c0fe20000000047 */
[----:B------:R-:W1:Y:S01]  /*1d20*/  LDS.128 R40, [R9+0x420] ;  /* 0x0004200009287984 */ /* 0x000e620000000c00 */
[C---:B------:R-:W-:Y:S01]  /*1d30*/  FFMA R72, R48.reuse, R39, R72 ;  /* 0x0000002730487223 */ /* 0x040fe20000000048 */
[----:B------:R-:W-:Y:S01]  /*1d40*/  FFMA R73, R48, R65, R73 ;  /* 0x0000004130497223 */ /* 0x000fe20000000049 */
[----:B------:R-:W-:Y:S01]  /*1d50*/  FFMA R74, R37, R49, R74 ;  /* 0x00000031254a7223 */ /* 0x000fe2000000004a */
[----:B------:R-:W2:Y:S01]  /*1d60*/  LDS.64 R46, [R11+0x410] ;  /* 0x000410000b2e7984 */ /* 0x000ea20000000a00 */
[C---:B------:R-:W-:Y:S01]  /*1d70*/  FFMA R75, R49.reuse, R38, R75 ;  /* 0x00000026314b7223 */ /* 0x040fe2000000004b */
[----:B------:R-:W-:Y:S01]  /*1d80*/  FFMA R76, R49, R39, R76 ;  /* 0x00000027314c7223 */ /* 0x000fe2000000004c */
[----:B------:R-:W-:Y:S01]  /*1d90*/  FFMA R82, R65, R49, R82 ;  /* 0x0000003141527223 */ /* 0x000fe20000000052 */
[----:B------:R-:W-:Y:S01]  /*1da0*/  FFMA R81, R37, R50, R81 ;  /* 0x0000003225517223 */ /* 0x000fe20000000051 */
        /* <DEDUP_REMOVED lines=8> */
[CC--:B------:R-:W-:Y:S01]  /*1e30*/  FFMA R111, R30.reuse, R38.reuse, R59 ;  /* 0x000000261e6f7223 */ /* 0x0c0fe2000000003b */
[----:B------:R-:W-:Y:S01]  /*1e40*/  FFMA R112, R30, R39, R57 ;  /* 0x000000271e707223 */ /* 0x000fe20000000039 */
[----:B------:R-:W-:Y:S01]  /*1e50*/  FFMA R30, R65, R31, R64 ;  /* 0x0000001f411e7223 */ /* 0x000fe20000000040 */
[C---:B------:R-:W-:Y:S01]  /*1e60*/  FFMA R55, R29.reuse, R37, R55 ;  /* 0x000000251d377223 */ /* 0x040fe20000000037 */
[CC--:B------:R-:W-:Y:S01]  /*1e70*/  FFMA R54, R29.reuse, R38.reuse, R54 ;  /* 0x000000261d367223 */ /* 0x0c0fe20000000036 */
[C---:B------:R-:W-:Y:S01]  /*1e80*/  FFMA R53, R29.reuse, R39, R53 ;  /* 0x000000271d357223 */ /* 0x040fe20000000035 */
[----:B------:R-:W-:Y:S01]  /*1e90*/  FFMA R106, R29, R65, R56 ;  /* 0x000000411d6a7223 */ /* 0x000fe20000000038 */
[----:B----4-:R-:W-:Y:S01]  /*1ea0*/  FFMA R64, R117, R37, R114 ;  /* 0x0000002575407223 */ /* 0x010fe20000000072 */
[----:B------:R-:W-:Y:S01]  /*1eb0*/  FFMA R29, R37, R31, R60 ;  /* 0x0000001f251d7223 */ /* 0x000fe2000000003c */
[CC--:B------:R-:W-:Y:S01]  /*1ec0*/  FFMA R62, R31.reuse, R38.reuse, R62 ;  /* 0x000000261f3e7223 */ /* 0x0c0fe2000000003e */
[-C--:B------:R-:W-:Y:S01]  /*1ed0*/  FFMA R63, R31, R39.reuse, R63 ;  /* 0x000000271f3f7223 */ /* 0x080fe2000000003f */
[C---:B------:R-:W-:Y:S01]  /*1ee0*/  FFMA R113, R117.reuse, R38, R36 ;  /* 0x0000002675717223 */ /* 0x040fe20000000024 */
[C---:B------:R-:W-:Y:S01]  /*1ef0*/  FFMA R114, R117.reuse, R39, R116 ;  /* 0x0000002775727223 */ /* 0x040fe20000000074 */
[----:B------:R-:W3:Y:S01]  /*1f00*/  LDS.64 R56, [R9+0x408] ;  /* 0x0004080009387984 */ /* 0x000ee20000000a00 */
[----:B------:R-:W-:-:S03]  /*1f10*/  FFMA R115, R117, R65, R115 ;  /* 0x0000004175737223 */ /* 0x000fc60000000073 */
[----:B------:R-:W4:Y:S01]  /*1f20*/  LDS.128 R36, [R9+0x430] ;  /* 0x0004300009247984 */ /* 0x000f220000000c00 */
[C---:B0-----:R-:W-:Y:S01]  /*1f30*/  FFMA R60, R32.reuse, R44, R29 ;  /* 0x0000002c203c7223 */ /* 0x041fe2000000001d */
[----:B------:R-:W-:Y:S02]  /*1f40*/  FFMA R62, R32, R45, R62 ;  /* 0x0000002d203e7223 */ /* 0x000fe4000000003e */
[----:B------:R-:W0:Y:S01]  /*1f50*/  LDS.64 R58, [R9+0x440] ;  /* 0x00044000093a7984 */ /* 0x000e220000000a00 */
[----:B------:R-:W-:Y:S01]  /*1f60*/  FFMA R85, R44, R33, R85 ;  /* 0x000000212c557223 */ /* 0x000fe20000000055 */
[----:B-1----:R-:W-:Y:S01]  /*1f70*/  FFMA R116, R40, R45, R95 ;  /* 0x0000002d28747223 */ /* 0x002fe2000000005f */
[C---:B------:R-:W-:Y:S01]  /*1f80*/  FFMA R95, R44.reuse, R41, R28 ;  /* 0x000000292c5f7223 */ /* 0x040fe2000000001c */
[C---:B------:R-:W-:Y:S01]  /*1f90*/  FFMA R86, R33.reuse, R45, R86 ;  /* 0x0000002d21567223 */ /* 0x040fe20000000056 */
[----:B------:R-:W-:Y:S01]  /*1fa0*/  FFMA R91, R44, R34, R91 ;  /* 0x000000222c5b7223 */ /* 0x000fe2000000005b */
[C---:B--2---:R-:W-:Y:S01]  /*1fb0*/  FFMA R65, R32.reuse, R47, R30 ;  /* 0x0000002f20417223 */ /* 0x044fe2000000001e */
[----:B------:R-:W-:Y:S01]  /*1fc0*/  FFMA R63, R32, R46, R63 ;  /* 0x0000002e203f7223 */ /* 0x000fe2000000003f */
[----:B------:R-:W-:Y:S01]  /*1fd0*/  FFMA R84, R46, R33, R84 ;  /* 0x000000212e547223 */ /* 0x000fe20000000054 */
[----:B------:R-:W-:Y:S01]  /*1fe0*/  FFMA R92, R33, R47, R92 ;  /* 0x0000002f215c7223 */ /* 0x000fe2000000005c */
[----:B------:R-:W-:Y:S01]  /*1ff0*/  FFMA R89, R34, R45, R89 ;  /* 0x0000002d22597223 */ /* 0x000fe20000000059 */
[----:B------:R-:W-:Y:S01]  /*2000*/  FFMA R90, R46, R34, R90 ;  /* 0x000000222e5a7223 */ /* 0x000fe2000000005a */
[----:B------:R-:W-:Y:S01]  /*2010*/  FFMA R99, R34, R47, R99 ;  /* 0x0000002f22637223 */ /* 0x000fe20000000063 */
[----:B------:R-:W-:Y:S01]  /*2020*/  FFMA R101, R44, R35, R101 ;  /* 0x000000232c657223 */ /* 0x000fe20000000065 */
[C---:B------:R-:W-:Y:S01]  /*2030*/  FFMA R96, R35.reuse, R45, R96 ;  /* 0x0000002d23607223 */ /* 0x040fe20000000060 */
[----:B------:R-:W-:Y:S01]  /*2040*/  FFMA R97, R46, R35, R97 ;  /* 0x000000232e617223 */ /* 0x000fe20000000061 */
[-C--:B------:R-:W-:Y:S01]  /*2050*/  FFMA R108, R35, R47.reuse, R108 ;  /* 0x0000002f236c7223 */ /* 0x080fe2000000006c */
[----:B------:R-:W-:Y:S01]  /*2060*/  LDS.128 R28, [R11+0x610] ;  /* 0x000610000b1c7984 */ /* 0x000fe20000000c00 */
[C---:B------:R-:W-:Y:S01]  /*2070*/  FFMA R100, R40.reuse, R44, R100 ;  /* 0x0000002c28647223 */ /* 0x040fe20000000064 */
[C---:B------:R-:W-:Y:S01]  /*2080*/  FFMA R98, R40.reuse, R46, R98 ;  /* 0x0000002e28627223 */ /* 0x040fe20000000062 */
[----:B------:R-:W-:Y:S01]  /*2090*/  FFMA R109, R40, R47, R109 ;  /* 0x0000002f286d7223 */ /* 0x000fe2000000006d */
[----:B------:R-:W-:Y:S01]  /*20a0*/  LDS R31, [R11+0x60c] ;  /* 0x00060c000b1f7984 */ /* 0x000fe20000000800 */
[C---:B------:R-:W-:Y:S01]  /*20b0*/  FFMA R93, R41.reuse, R45, R93 ;  /* 0x0000002d295d7223 */ /* 0x040fe2000000005d */
[----:B------:R-:W-:Y:S01]  /*20c0*/  FFMA R94, R46, R41, R94 ;  /* 0x000000292e5e7223 */ /* 0x000fe2000000005e */
[----:B------:R-:W-:Y:S01]  /*20d0*/  FFMA R102, R41, R47, R102 ;  /* 0x0000002f29667223 */ /* 0x000fe20000000066 */
[----:B------:R-:W1:Y:S01]  /*20e0*/  LDS.128 R32, [R9+0x610] ;  /* 0x0006100009207984 */ /* 0x000e620000000c00 */
[-C--:B------:R-:W-:Y:S01]  /*20f0*/  FFMA R103, R44, R42.reuse, R103 ;  /* 0x0000002a2c677223 */ /* 0x080fe20000000067 */
[----:B------:R-:W-:Y:S01]  /*2100*/  FFMA R104, R42, R45, R104 ;  /* 0x0000002d2a687223 */ /* 0x000fe20000000068 */
[----:B------:R-:W-:Y:S01]  /*2110*/  FFMA R105, R46, R42, R105 ;  /* 0x0000002a2e697223 */ /* 0x000fe20000000069 */
[----:B------:R-:W-:Y:S01]  /*2120*/  FFMA R107, R42, R47, R107 ;  /* 0x0000002f2a6b7223 */ /* 0x000fe2000000006b */
[----:B------:R-:W-:Y:S01]  /*2130*/  FFMA R78, R44, R43, R78 ;  /* 0x0000002b2c4e7223 */ /* 0x000fe2000000004e */
[-C--:B------:R-:W-:Y:S01]  /*2140*/  FFMA R83, R43, R45.reuse, R83 ;  /* 0x0000002d2b537223 */ /* 0x080fe20000000053 */
[C---:B---3--:R-:W-:Y:S01]  /*2150*/  FFMA R118, R56.reuse, R44, R55 ;  /* 0x0000002c38767223 */ /* 0x048fe20000000037 */
[C---:B------:R-:W-:Y:S01]  /*2160*/  FFMA R121, R56.reuse, R45, R54 ;  /* 0x0000002d38797223 */ /* 0x040fe20000000036 */
[----:B------:R-:W-:Y:S01]  /*2170*/  FFMA R120, R56, R46, R53 ;  /* 0x0000002e38787223 */ /* 0x000fe20000000035 */
[----:B------:R-:W-:Y:S01]  /*2180*/  FFMA R119, R44, R57, R110 ;  /* 0x000000392c777223 */ /* 0x000fe2000000006e */
[C---:B----4-:R-:W-:Y:S01]  /*2190*/  FFMA R66, R36.reuse, R44, R66 ;  /* 0x0000002c24427223 */ /* 0x050fe20000000042 */
[C---:B------:R-:W-:Y:S01]  /*21a0*/  FFMA R67, R36.reuse, R45, R67 ;  /* 0x0000002d24437223 */ /* 0x040fe20000000043 */
[C---:B------:R-:W-:Y:S01]  /*21b0*/  FFMA R68, R36.reuse, R46, R68 ;  /* 0x0000002e24447223 */ /* 0x040fe20000000044 */
[----:B------:R-:W-:Y:S01]  /*21c0*/  FFMA R69, R36, R47, R69 ;  /* 0x0000002f24457223 */ /* 0x000fe20000000045 */
[----:B------:R-:W-:Y:S01]  /*21d0*/  FFMA R70, R44, R37, R70 ;  /* 0x000000252c467223 */ /* 0x000fe20000000046 */
[C---:B------:R-:W-:Y:S01]  /*21e0*/  FFMA R71, R37.reuse, R45, R71 ;  /* 0x0000002d25477223 */ /* 0x040fe20000000047 */
[----:B------:R-:W-:Y:S01]  /*21f0*/  FFMA R72, R46, R37, R72 ;  /* 0x000000252e487223 */ /* 0x000fe20000000048 */
[----:B------:R-:W-:Y:S01]  /*2200*/  FFMA R73, R37, R47, R73 ;  /* 0x0000002f25497223 */ /* 0x000fe20000000049 */
[-C--:B------:R-:W-:Y:S01]  /*2210*/  FFMA R74, R44, R38.reuse, R74 ;  /* 0x000000262c4a7223 */ /* 0x080fe2000000004a */
[----:B------:R-:W-:Y:S01]  /*2220*/  FFMA R75, R38, R45, R75 ;  /* 0x0000002d264b7223 */ /* 0x000fe2000000004b */
[----:B------:R-:W-:Y:S01]  /*2230*/  FFMA R76, R46, R38, R76 ;  /* 0x000000262e4c7223 */ /* 0x000fe2000000004c */
[----:B------:R-:W-:Y:S01]  /*2240*/  FFMA R82, R38, R47, R82 ;  /* 0x0000002f26527223 */ /* 0x000fe20000000052 */
[----:B------:R-:W-:Y:S01]  /*2250*/  FFMA R81, R44, R39, R81 ;  /* 0x000000272c517223 */ /* 0x000fe20000000051 */
[C---:B------:R-:W-:Y:S01]  /*2260*/  FFMA R77, R39.reuse, R45, R77 ;  /* 0x0000002d274d7223 */ /* 0x040fe2000000004d */
[----:B------:R-:W-:Y:S01]  /*2270*/  FFMA R79, R46, R39, R79 ;  /* 0x000000272e4f7223 */ /* 0x000fe2000000004f */
[----:B------:R-:W-:Y:S01]  /*2280*/  FFMA R88, R39, R47, R88 ;  /* 0x0000002f27587223 */ /* 0x000fe20000000058 */
[C---:B0-----:R-:W-:Y:S01]  /*2290*/  FFMA R53, R58.reuse, R44, R48 ;  /* 0x0000002c3a357223 */ /* 0x041fe20000000030 */
[----:B------:R-:W0:Y:S01]  /*22a0*/  LDS.128 R36, [R9+0x620] ;  /* 0x0006200009247984 */ /* 0x000e220000000c00 */
[C---:B------:R-:W-:Y:S01]  /*22b0*/  FFMA R54, R58.reuse, R45, R49 ;  /* 0x0000002d3a367223 */ /* 0x040fe20000000031 */
[----:B------:R-:W-:Y:S01]  /*22c0*/  FFMA R55, R58, R46, R50 ;  /* 0x0000002e3a377223 */ /* 0x000fe20000000032 */
[----:B------:R-:W-:Y:S01]  /*22d0*/  FFMA R80, R46, R43, R80 ;  /* 0x0000002b2e507223 */ /* 0x000fe20000000050 */
[-C--:B------:R-:W-:Y:S01]  /*22e0*/  FFMA R87, R43, R47.reuse, R87 ;  /* 0x0000002f2b577223 */ /* 0x080fe20000000057 */
[----:B------:R-:W-:Y:S01]  /*22f0*/  FFMA R56, R56, R47, R106 ;  /* 0x0000002f38387223 */ /* 0x000fe2000000006a */
[----:B------:R-:W-:Y:S01]  /*2300*/  FFMA R110, R46, R57, R112 ;  /* 0x000000392e6e7223 */ /* 0x000fe20000000070 */
[----:B------:R-:W-:Y:S01]  /*2310*/  FFMA R58, R58, R47, R51 ;  /* 0x0000002f3a3a7223 */ /* 0x000fe20000000033 */
[----:B------:R-:W2:Y:S01]  /*2320*/  LDS R117, [R9+0x60c] ;  /* 0x00060c0009757984 */ /* 0x000ea20000000800 */
[C---:B------:R-:W-:Y:S01]  /*2330*/  FFMA R106, R57.reuse, R45, R111 ;  /* 0x0000002d396a7223 */ /* 0x040fe2000000006f */
[----:B------:R-:W-:Y:S01]  /*2340*/  FFMA R112, R57, R47, R61 ;  /* 0x0000002f39707223 */ /* 0x000fe2000000003d */
[----:B------:R-:W-:Y:S01]  /*2350*/  FFMA R64, R44, R59, R64 ;  /* 0x0000003b2c407223 */ /* 0x000fe20000000040 */
[----:B------:R-:W3:Y:S01]  /*2360*/  LDS.128 R40, [R9+0x630] ;  /* 0x0006300009287984 */ /* 0x000ee20000000c00 */
[C---:B------:R-:W-:Y:S01]  /*2370*/  FFMA R113, R59.reuse, R45, R113 ;  /* 0x0000002d3b717223 */ /* 0x040fe20000000071 */
[----:B------:R-:W-:Y:S01]  /*2380*/  FFMA R114, R46, R59, R114 ;  /* 0x0000003b2e727223 */ /* 0x000fe20000000072 */
[----:B------:R-:W-:Y:S01]  /*2390*/  FFMA R115, R59, R47, R115 ;  /* 0x0000002f3b737223 */ /* 0x000fe20000000073 */
[----:B------:R-:W4:Y:S01]  /*23a0*/  LDS.128 R48, [R9+0x640] ;  /* 0x0006400009307984 */ /* 0x000f220000000c00 */
[C---:B-1----:R-:W-:Y:S01]  /*23b0*/  FFMA R61, R32.reuse, R31, R119 ;  /* 0x0000001f203d7223 */ /* 0x042fe20000000077 */
[C---:B------:R-:W-:Y:S01]  /*23c0*/  FFMA R106, R32.reuse, R28, R106 ;  /* 0x0000001c206a7223 */ /* 0x040fe2000000006a */
[C---:B------:R-:W-:Y:S01]  /*23d0*/  FFMA R110, R32.reuse, R29, R110 ;  /* 0x0000001d206e7223 */ /* 0x040fe2000000006e */
[-C--:B------:R-:W-:Y:S01]  /*23e0*/  FFMA R112, R32, R30.reuse, R112 ;  /* 0x0000001e20707223 */ /* 0x080fe20000000070 */
[-C--:B------:R-:W-:Y:S01]  /*23f0*/  FFMA R60, R31, R33.reuse, R60 ;  /* 0x000000211f3c7223 */ /* 0x080fe2000000003c */
[C---:B------:R-:W-:Y:S01]  /*2400*/  FFMA R62, R28.reuse, R33, R62 ;  /* 0x000000211c3e7223 */ /* 0x040fe2000000003e */
[CC--:B------:R-:W-:Y:S01]  /*2410*/  FFMA R63, R33.reuse, R29.reuse, R63 ;  /* 0x0000001d213f7223 */ /* 0x0c0fe2000000003f */
[----:B------:R-:W-:Y:S01]  /*2420*/  FFMA R65, R33, R30, R65 ;  /* 0x0000001e21417223 */ /* 0x000fe20000000041 */
[CC--:B------:R-:W-:Y:S01]  /*2430*/  FFMA R85, R31.reuse, R34.reuse, R85 ;  /* 0x000000221f557223 */ /* 0x0c0fe20000000055 */
[----:B------:R-:W-:Y:S01]  /*2440*/  FFMA R86, R28, R34, R86 ;  /* 0x000000221c567223 */ /* 0x000fe20000000056 */
[C---:B------:R-:W-:Y:S01]  /*2450*/  FFMA R84, R34.reuse, R29, R84 ;  /* 0x0000001d22547223 */ /* 0x040fe20000000054 */
[-C--:B------:R-:W-:Y:S01]  /*2460*/  FFMA R92, R34, R30.reuse, R92 ;  /* 0x0000001e225c7223 */ /* 0x080fe2000000005c */
[-C--:B------:R-:W-:Y:S01]  /*2470*/  FFMA R91, R31, R35.reuse, R91 ;  /* 0x000000231f5b7223 */ /* 0x080fe2000000005b */
[----:B------:R-:W-:Y:S01]  /*2480*/  FFMA R89, R28, R35, R89 ;  /* 0x000000231c597223 */ /* 0x000fe20000000059 */
[C---:B------:R-:W-:Y:S01]  /*2490*/  FFMA R90, R35.reuse, R29, R90 ;  /* 0x0000001d235a7223 */ /* 0x040fe2000000005a */
[----:B------:R-:W-:Y:S01]  /*24a0*/  FFMA R99, R35, R30, R99 ;  /* 0x0000001e23637223 */ /* 0x000fe20000000063 */
[----:B------:R-:W-:Y:S04]  /*24b0*/  LDS.128 R44, [R9+0x810] ;  /* 0x00081000092c7984 */ /* 0x000fe80000000c00 */
[----:B------:R-:W1:Y:S01]  /*24c0*/  LDS.128 R32, [R11+0x810] ;  /* 0x000810000b207984 */ /* 0x000e620000000c00 */
[C---:B0-----:R-:W-:Y:S01]  /*24d0*/  FFMA R101, R36.reuse, R31, R101 ;  /* 0x0000001f24657223 */ /* 0x041fe20000000065 */
        /* <DEDUP_REMOVED lines=13> */
[CC--:B------:R-:W-:Y:S01]  /*25b0*/  FFMA R105, R39.reuse, R29.reuse, R105 ;  /* 0x0000001d27697223 */ /* 0x0c0fe20000000069 */
[----:B------:R-:W-:Y:S01]  /*25c0*/  FFMA R107, R39, R30, R107 ;  /* 0x0000001e276b7223 */ /* 0x000fe2000000006b */
[C---:B--2---:R-:W-:Y:S01]  /*25d0*/  FFMA R57, R117.reuse, R28, R121 ;  /* 0x0000001c75397223 */ /* 0x044fe20000000079 */
[----:B------:R-:W0:Y:S01]  /*25e0*/  LDS.128 R36, [R9+0x820] ;  /* 0x0008200009247984 */ /* 0x000e220000000c00 */
[C---:B------:R-:W-:Y:S01]  /*25f0*/  FFMA R59, R117.reuse, R29, R120 ;  /* 0x0000001d753b7223 */ /* 0x040fe20000000078 */
[C---:B------:R-:W-:Y:S01]  /*2600*/  FFMA R56, R117.reuse, R30, R56 ;  /* 0x0000001e75387223 */ /* 0x040fe20000000038 */
[-C--:B------:R-:W-:Y:S01]  /*2610*/  FFMA R111, R117, R31.reuse, R118 ;  /* 0x0000001f756f7223 */ /* 0x080fe20000000076 */
[C---:B---3--:R-:W-:Y:S01]  /*2620*/  FFMA R78, R40.reuse, R31, R78 ;  /* 0x0000001f284e7223 */ /* 0x048fe2000000004e */
        /* <DEDUP_REMOVED lines=15> */
[C---:B----4-:R-:W-:Y:S01]  /*2720*/  FFMA R81, R48.reuse, R31, R81 ;  /* 0x0000001f30517223 */ /* 0x050fe20000000051 */
[C---:B------:R-:W-:Y:S01]  /*2730*/  FFMA R77, R48.reuse, R28, R77 ;  /* 0x0000001c304d7223 */ /* 0x040fe2000000004d */
[C---:B------:R-:W-:Y:S01]  /*2740*/  FFMA R79, R48.reuse, R29, R79 ;  /* 0x0000001d304f7223 */ /* 0x040fe2000000004f */
[-C--:B------:R-:W-:Y:S01]  /*2750*/  FFMA R88, R48, R30.reuse, R88 ;  /* 0x0000001e30587223 */ /* 0x080fe20000000058 */
[-C--:B------:R-:W-:Y:S01]  /*2760*/  FFMA R53, R31, R49.reuse, R53 ;  /* 0x000000311f357223 */ /* 0x080fe20000000035 */
[C---:B------:R-:W-:Y:S01]  /*2770*/  FFMA R54, R28.reuse, R49, R54 ;  /* 0x000000311c367223 */ /* 0x040fe20000000036 */
[CC--:B------:R-:W-:Y:S01]  /*2780*/  FFMA R55, R49.reuse, R29.reuse, R55 ;  /* 0x0000001d31377223 */ /* 0x0c0fe20000000037 */
[----:B------:R-:W-:Y:S01]  /*2790*/  FFMA R58, R49, R30, R58 ;  /* 0x0000001e313a7223 */ /* 0x000fe2000000003a */
[-C--:B------:R-:W-:Y:S01]  /*27a0*/  FFMA R64, R31, R50.reuse, R64 ;  /* 0x000000321f407223 */ /* 0x080fe20000000040 */
[----:B------:R-:W-:Y:S01]  /*27b0*/  FFMA R113, R28, R50, R113 ;  /* 0x000000321c717223 */ /* 0x000fe20000000071 */
[C---:B------:R-:W-:Y:S01]  /*27c0*/  FFMA R114, R50.reuse, R29, R114 ;  /* 0x0000001d32727223 */ /* 0x040fe20000000072 */
[----:B------:R-:W-:Y:S01]  /*27d0*/  FFMA R115, R50, R30, R115 ;  /* 0x0000001e32737223 */ /* 0x000fe20000000073 */
[----:B------:R-:W2:Y:S01]  /*27e0*/  LDS.128 R40, [R9+0x830] ;  /* 0x0008300009287984 */ /* 0x000ea20000000c00 */
[C---:B-1----:R-:W-:Y:S01]  /*27f0*/  FFMA R111, R44.reuse, R32, R111 ;  /* 0x000000202c6f7223 */ /* 0x042fe2000000006f */
[C---:B------:R-:W-:Y:S01]  /*2800*/  FFMA R57, R44.reuse, R33, R57 ;  /* 0x000000212c397223 */ /* 0x040fe20000000039 */
[CC--:B------:R-:W-:Y:S01]  /*2810*/  FFMA R59, R44.reuse, R34.reuse, R59 ;  /* 0x000000222c3b7223 */ /* 0x0c0fe2000000003b */
[----:B------:R-:W1:Y:S01]  /*2820*/  LDS.128 R28, [R9+0x840] ;  /* 0x00084000091c7984 */ /* 0x000e620000000c00 */
[----:B------:R-:W-:Y:S01]  /*2830*/  FFMA R56, R44, R35, R56 ;  /* 0x000000232c387223 */ /* 0x000fe20000000038 */
[C---:B------:R-:W-:Y:S01]  /*2840*/  FFMA R61, R32.reuse, R45, R61 ;  /* 0x0000002d203d7223 */ /* 0x040fe2000000003d */
[C---:B------:R-:W-:Y:S01]  /*2850*/  FFMA R106, R45.reuse, R33, R106 ;  /* 0x000000212d6a7223 */ /* 0x040fe2000000006a */
[C---:B------:R-:W-:Y:S01]  /*2860*/  FFMA R110, R45.reuse, R34, R110 ;  /* 0x000000222d6e7223 */ /* 0x040fe2000000006e */
[----:B------:R-:W-:Y:S01]  /*2870*/  FFMA R112, R45, R35, R112 ;  /* 0x000000232d707223 */ /* 0x000fe20000000070 */
[----:B------:R-:W-:Y:S01]  /*2880*/  FFMA R60, R32, R46, R60 ;  /* 0x0000002e203c7223 */ /* 0x000fe2000000003c */
[C---:B------:R-:W-:Y:S01]  /*2890*/  FFMA R62, R46.reuse, R33, R62 ;  /* 0x000000212e3e7223 */ /* 0x040fe2000000003e */
[CC--:B------:R-:W-:Y:S01]  /*28a0*/  FFMA R63, R46.reuse, R34.reuse, R63 ;  /* 0x000000222e3f7223 */ /* 0x0c0fe2000000003f */
[----:B------:R-:W-:Y:S01]  /*28b0*/  FFMA R65, R46, R35, R65 ;  /* 0x000000232e417223 */ /* 0x000fe20000000041 */
[----:B------:R-:W-:Y:S01]  /*28c0*/  FFMA R85, R32, R47, R85 ;  /* 0x0000002f20557223 */ /* 0x000fe20000000055 */
[C---:B------:R-:W-:Y:S01]  /*28d0*/  FFMA R86, R47.reuse, R33, R86 ;  /* 0x000000212f567223 */ /* 0x040fe20000000056 */
[C---:B------:R-:W-:Y:S01]  /*28e0*/  FFMA R84, R47.reuse, R34, R84 ;  /* 0x000000222f547223 */ /* 0x040fe20000000054 */
[----:B------:R-:W-:Y:S01]  /*28f0*/  FFMA R92, R47, R35, R92 ;  /* 0x000000232f5c7223 */ /* 0x000fe2000000005c */
[----:B------:R-:W-:Y:S01]  /*2900*/  LDS.128 R48, [R9+0xa20] ;  /* 0x000a200009307984 */ /* 0x000fe20000000c00 */
[C---:B0-----:R-:W-:Y:S01]  /*2910*/  FFMA R91, R36.reuse, R32, R91 ;  /* 0x00000020245b7223 */ /* 0x041fe2000000005b */
[C---:B------:R-:W-:Y:S01]  /*2920*/  FFMA R89, R36.reuse, R33, R89 ;  /* 0x0000002124597223 */ /* 0x040fe20000000059 */
[CC--:B------:R-:W-:Y:S01]  /*2930*/  FFMA R90, R36.reuse, R34.reuse, R90 ;  /* 0x00000022245a7223 */ /* 0x0c0fe2000000005a */
[----:B------:R-:W0:Y:S01]  /*2940*/  LDS.128 R44, [R11+0xa10] ;  /* 0x000a10000b2c7984 */ /* 0x000e220000000c00 */
[----:B------:R-:W-:Y:S01]  /*2950*/  FFMA R99, R36, R35, R99 ;  /* 0x0000002324637223 */ /* 0x000fe20000000063 */
[C---:B------:R-:W-:Y:S01]  /*2960*/  FFMA R101, R32.reuse, R37, R101 ;  /* 0x0000002520657223 */ /* 0x040fe20000000065 */
[C---:B------:R-:W-:Y:S01]  /*2970*/  FFMA R96, R37.reuse, R33, R96 ;  /* 0x0000002125607223 */ /* 0x040fe20000000060 */
[----:B------:R-:W3:Y:S01]  /*2980*/  LDS R44, [R11+0xa20] ;  /* 0x000a20000b2c7984 */ /* 0x000ee20000000800 */
        /* <DEDUP_REMOVED lines=9> */
[----:B------:R-:W-:-:S02]  /*2a20*/  FFMA R102, R39, R35, R102 ;  /* 0x0000002327667223 */ /* 0x000fc40000000066 */
[----:B------:R-:W4:Y:S01]  /*2a30*/  LDS.128 R36, [R9+0xa30] ;  /* 0x000a300009247984 */ /* 0x000f220000000c00 */
[C---:B--2---:R-:W-:Y:S01]  /*2a40*/  FFMA R103, R40.reuse, R32, R103 ;  /* 0x0000002028677223 */ /* 0x044fe20000000067 */
[C---:B------:R-:W-:Y:S01]  /*2a50*/  FFMA R104, R40.reuse, R33, R104 ;  /* 0x0000002128687223 */ /* 0x040fe20000000068 */
[C---:B------:R-:W-:Y:S01]  /*2a60*/  FFMA R105, R40.reuse, R34, R105 ;  /* 0x0000002228697223 */ /* 0x040fe20000000069 */
[----:B------:R-:W-:Y:S01]  /*2a70*/  FFMA R107, R40, R35, R107 ;  /* 0x00000023286b7223 */ /* 0x000fe2000000006b */
[C---:B-1----:R-:W-:Y:S01]  /*2a80*/  FFMA R74, R28.reuse, R32, R74 ;  /* 0x000000201c4a7223 */ /* 0x042fe2000000004a */
[C---:B------:R-:W-:Y:S01]  /*2a90*/  FFMA R75, R28.reuse, R33, R75 ;  /* 0x000000211c4b7223 */ /* 0x040fe2000000004b */
[CC--:B------:R-:W-:Y:S01]  /*2aa0*/  FFMA R76, R28.reuse, R34.reuse, R76 ;  /* 0x000000221c4c7223 */ /* 0x0c0fe2000000004c */
        /* <DEDUP_REMOVED lines=9> */
[C---:B------:R-:W-:Y:S01]  /*2b40*/  FFMA R64, R32.reuse, R31, R64 ;  /* 0x0000001f20407223 */ /* 0x040fe20000000040 */
        /* <DEDUP_REMOVED lines=15> */
[----:B------:R-:W1:Y:S01]  /*2c40*/  LDS.128 R28, [R9+0xa10] ;  /* 0x000a1000091c7984 */ /* 0x000e620000000c00 */
[C---:B0-----:R-:W-:Y:S01]  /*2c50*/  FFMA R85, R48.reuse, R45, R85 ;  /* 0x0000002d30557223 */ /* 0x041fe20000000055 */
[C---:B------:R-:W-:Y:S01]  /*2c60*/  FFMA R86, R48.reuse, R46, R86 ;  /* 0x0000002e30567223 */ /* 0x040fe20000000056 */
[C---:B------:R-:W-:Y:S01]  /*2c70*/  FFMA R84, R48.reuse, R47, R84 ;  /* 0x0000002f30547223 */ /* 0x040fe20000000054 */
[----:B------:R-:W0:Y:S01]  /*2c80*/  LDS.128 R40, [R9+0xa40] ;  /* 0x000a400009287984 */ /* 0x000e220000000c00 */
[----:B---3--:R-:W-:Y:S01]  /*2c90*/  FFMA R92, R48, R44, R92 ;  /* 0x0000002c305c7223 */ /* 0x008fe2000000005c */
[----:B------:R-:W-:Y:S01]  /*2ca0*/  FFMA R91, R45, R49, R91 ;  /* 0x000000312d5b7223 */ /* 0x000fe2000000005b */
[C---:B------:R-:W-:Y:S01]  /*2cb0*/  FFMA R89, R49.reuse, R46, R89 ;  /* 0x0000002e31597223 */ /* 0x040fe20000000059 */
[----:B------:R-:W2:Y:S01]  /*2cc0*/  LDS R28, [R9+0xa50] ;  /* 0x000a5000091c7984 */ /* 0x000ea20000000800 */
[----:B------:R-:W-:Y:S01]  /*2cd0*/  FFMA R90, R49, R47, R90 ;  /* 0x0000002f315a7223 */ /* 0x000fe2000000005a */
[----:B------:R-:W-:Y:S01]  /*2ce0*/  FFMA R99, R44, R49, R99 ;  /* 0x000000312c637223 */ /* 0x000fe20000000063 */
[C---:B------:R-:W-:Y:S01]  /*2cf0*/  FFMA R101, R45.reuse, R50, R101 ;  /* 0x000000322d657223 */ /* 0x040fe20000000065 */
[C---:B------:R-:W-:Y:S01]  /*2d00*/  FFMA R96, R50.reuse, R46, R96 ;  /* 0x0000002e32607223 */ /* 0x040fe20000000060 */
[----:B------:R-:W-:Y:S01]  /*2d10*/  FFMA R97, R50, R47, R97 ;  /* 0x0000002f32617223 */ /* 0x000fe20000000061 */
[C---:B------:R-:W-:Y:S01]  /*2d20*/  FFMA R108, R44.reuse, R50, R108 ;  /* 0x000000322c6c7223 */ /* 0x040fe2000000006c */
[----:B------:R-:W-:Y:S01]  /*2d30*/  FFMA R100, R45, R51, R100 ;  /* 0x000000332d647223 */ /* 0x000fe20000000064 */
[CC--:B------:R-:W-:Y:S01]  /*2d40*/  FFMA R116, R51.reuse, R46.reuse, R116 ;  /* 0x0000002e33747223 */ /* 0x0c0fe20000000074 */
[----:B------:R-:W-:Y:S01]  /*2d50*/  FFMA R98, R51, R47, R98 ;  /* 0x0000002f33627223 */ /* 0x000fe20000000062 */
[----:B------:R-:W-:Y:S01]  /*2d60*/  FFMA R109, R44, R51, R109 ;  /* 0x000000332c6d7223 */ /* 0x000fe2000000006d */
[----:B------:R-:W-:Y:S01]  /*2d70*/  LDS.64 R48, [R11+0xc18] ;  /* 0x000c18000b307984 */ /* 0x000fe20000000a00 */
[C---:B----4-:R-:W-:Y:S01]  /*2d80*/  FFMA R95, R36.reuse, R45, R95 ;  /* 0x0000002d245f7223 */ /* 0x050fe2000000005f */
[C---:B------:R-:W-:Y:S01]  /*2d90*/  FFMA R93, R36.reuse, R46, R93 ;  /* 0x0000002e245d7223 */ /* 0x040fe2000000005d */
[C---:B------:R-:W-:Y:S01]  /*2da0*/  FFMA R94, R36.reuse, R47, R94 ;  /* 0x0000002f245e7223 */ /* 0x040fe2000000005e */
[----:B------:R-:W-:Y:S01]  /*2db0*/  LDS.64 R50, [R11+0xc20] ;  /* 0x000c20000b327984 */ /* 0x000fe20000000a00 */
[----:B------:R-:W-:Y:S01]  /*2dc0*/  FFMA R102, R36, R44, R102 ;  /* 0x0000002c24667223 */ /* 0x000fe20000000066 */
[----:B------:R-:W-:Y:S01]  /*2dd0*/  FFMA R103, R45, R37, R103 ;  /* 0x000000252d677223 */ /* 0x000fe20000000067 */
[C---:B------:R-:W-:Y:S01]  /*2de0*/  FFMA R104, R37.reuse, R46, R104 ;  /* 0x0000002e25687223 */ /* 0x040fe20000000068 */
[----:B------:R-:W3:Y:S01]  /*2df0*/  LDS.128 R32, [R9+0xc20] ;  /* 0x000c200009207984 */ /* 0x000ee20000000c00 */
[----:B------:R-:W-:Y:S01]  /*2e00*/  FFMA R105, R37, R47, R105 ;  /* 0x0000002f25697223 */ /* 0x000fe20000000069 */
[----:B------:R-:W-:Y:S01]  /*2e10*/  FFMA R107, R44, R37, R107 ;  /* 0x000000252c6b7223 */ /* 0x000fe2000000006b */
[C---:B------:R-:W-:Y:S01]  /*2e20*/  FFMA R78, R45.reuse, R38, R78 ;  /* 0x000000262d4e7223 */ /* 0x040fe2000000004e */
[C---:B------:R-:W-:Y:S01]  /*2e30*/  FFMA R83, R38.reuse, R46, R83 ;  /* 0x0000002e26537223 */ /* 0x040fe20000000053 */
[----:B------:R-:W-:Y:S01]  /*2e40*/  FFMA R80, R38, R47, R80 ;  /* 0x0000002f26507223 */ /* 0x000fe20000000050 */
[C---:B------:R-:W-:Y:S01]  /*2e50*/  FFMA R87, R44.reuse, R38, R87 ;  /* 0x000000262c577223 */ /* 0x040fe20000000057 */
[----:B------:R-:W-:Y:S01]  /*2e60*/  FFMA R66, R45, R39, R66 ;  /* 0x000000272d427223 */ /* 0x000fe20000000042 */
[C---:B------:R-:W-:Y:S01]  /*2e70*/  FFMA R67, R39.reuse, R46, R67 ;  /* 0x0000002e27437223 */ /* 0x040fe20000000043 */
[----:B------:R-:W-:Y:S01]  /*2e80*/  FFMA R68, R39, R47, R68 ;  /* 0x0000002f27447223 */ /* 0x000fe20000000044 */
[----:B------:R-:W-:-:S02]  /*2e90*/  FFMA R69, R44, R39, R69 ;  /* 0x000000272c457223 */ /* 0x000fc40000000045 */
[----:B------:R-:W4:Y:S01]  /*2ea0*/  LDS.128 R36, [R9+0xc30] ;  /* 0x000c300009247984 */ /* 0x000f220000000c00 */
[C---:B-1----:R-:W-:Y:S01]  /*2eb0*/  FFMA R111, R29.reuse, R45, R111 ;  /* 0x0000002d1d6f7223 */ /* 0x042fe2000000006f */
[C---:B------:R-:W-:Y:S01]  /*2ec0*/  FFMA R57, R29.reuse, R46, R57 ;  /* 0x0000002e1d397223 */ /* 0x040fe20000000039 */
[CC--:B------:R-:W-:Y:S01]  /*2ed0*/  FFMA R59, R29.reuse, R47.reuse, R59 ;  /* 0x0000002f1d3b7223 */ /* 0x0c0fe2000000003b */
[----:B------:R-:W-:Y:S01]  /*2ee0*/  FFMA R56, R29, R44, R56 ;  /* 0x0000002c1d387223 */ /* 0x000fe20000000038 */
[C---:B------:R-:W-:Y:S01]  /*2ef0*/  FFMA R61, R45.reuse, R30, R61 ;  /* 0x0000001e2d3d7223 */ /* 0x040fe2000000003d */
[C---:B------:R-:W-:Y:S01]  /*2f00*/  FFMA R106, R30.reuse, R46, R106 ;  /* 0x0000002e1e6a7223 */ /* 0x040fe2000000006a */
[----:B------:R-:W-:Y:S01]  /*2f10*/  FFMA R110, R30, R47, R110 ;  /* 0x0000002f1e6e7223 */ /* 0x000fe2000000006e */
[----:B------:R-:W-:Y:S01]  /*2f20*/  FFMA R112, R44, R30, R112 ;  /* 0x0000001e2c707223 */ /* 0x000fe20000000070 */
[C---:B0-----:R-:W-:Y:S01]  /*2f30*/  FFMA R70, R40.reuse, R45, R70 ;  /* 0x0000002d28467223 */ /* 0x041fe20000000046 */
[----:B------:R-:W-:Y:S01]  /*2f40*/  FFMA R73, R40, R44, R73 ;  /* 0x0000002c28497223 */ /* 0x000fe20000000049 */
[CC--:B------:R-:W-:Y:S01]  /*2f50*/  FFMA R74, R45.reuse, R41.reuse, R74 ;  /* 0x000000292d4a7223 */ /* 0x0c0fe2000000004a */
[C---:B------:R-:W-:Y:S01]  /*2f60*/  FFMA R82, R44.reuse, R41, R82 ;  /* 0x000000292c527223 */ /* 0x040fe20000000052 */
[CC--:B------:R-:W-:Y:S01]  /*2f70*/  FFMA R81, R45.reuse, R42.reuse, R81 ;  /* 0x0000002a2d517223 */ /* 0x0c0fe20000000051 */
[C---:B------:R-:W-:Y:S01]  /*2f80*/  FFMA R88, R44.reuse, R42, R88 ;  /* 0x0000002a2c587223 */ /* 0x040fe20000000058 */
[CC--:B------:R-:W-:Y:S01]  /*2f90*/  FFMA R53, R45.reuse, R43.reuse, R53 ;  /* 0x0000002b2d357223 */ /* 0x0c0fe20000000035 */
[C---:B------:R-:W-:Y:S01]  /*2fa0*/  FFMA R58, R44.reuse, R43, R58 ;  /* 0x0000002b2c3a7223 */ /* 0x040fe2000000003a */
[----:B------:R-:W-:Y:S01]  /*2fb0*/  FFMA R29, R45, R31, R60 ;  /* 0x0000001f2d1d7223 */ /* 0x000fe2000000003c */
[C---:B------:R-:W-:Y:S01]  /*2fc0*/  FFMA R30, R31.reuse, R46, R62 ;  /* 0x0000002e1f1e7223 */ /* 0x040fe2000000003e */
[----:B------:R-:W-:Y:S01]  /*2fd0*/  FFMA R117, R31, R47, R63 ;  /* 0x0000002f1f757223 */ /* 0x000fe2000000003f */
[----:B------:R-:W-:Y:S01]  /*2fe0*/  FFMA R118, R44, R31, R65 ;  /* 0x0000001f2c767223 */ /* 0x000fe20000000041 */
[C---:B--2---:R-:W-:Y:S01]  /*2ff0*/  FFMA R64, R28.reuse, R45, R64 ;  /* 0x0000002d1c407223 */ /* 0x044fe20000000040 */
[----:B------:R-:W-:Y:S01]  /*3000*/  FFMA R115, R28, R44, R115 ;  /* 0x0000002c1c737223 */ /* 0x000fe20000000073 */
[CC--:B------:R-:W-:Y:S01]  /*3010*/  FFMA R71, R40.reuse, R46.reuse, R71 ;  /* 0x0000002e28477223 */ /* 0x0c0fe20000000047 */
[-C--:B------:R-:W-:Y:S01]  /*3020*/  FFMA R72, R40, R47.reuse, R72 ;  /* 0x0000002f28487223 */ /* 0x080fe20000000048 */
[CC--:B------:R-:W-:Y:S01]  /*3030*/  FFMA R75, R41.reuse, R46.reuse, R75 ;  /* 0x0000002e294b7223 */ /* 0x0c0fe2000000004b */
[-C--:B------:R-:W-:Y:S01]  /*3040*/  FFMA R76, R41, R47.reuse, R76 ;  /* 0x0000002f294c7223 */ /* 0x080fe2000000004c */
[CC--:B------:R-:W-:Y:S01]  /*3050*/  FFMA R77, R42.reuse, R46.reuse, R77 ;  /* 0x0000002e2a4d7223 */ /* 0x0c0fe2000000004d */
[-C--:B------:R-:W-:Y:S01]  /*3060*/  FFMA R79, R42, R47.reuse, R79 ;  /* 0x0000002f2a4f7223 */ /* 0x080fe2000000004f */
[CC--:B------:R-:W-:Y:S01]  /*3070*/  FFMA R54, R43.reuse, R46.reuse, R54 ;  /* 0x0000002e2b367223 */ /* 0x0c0fe20000000036 */
[-C--:B------:R-:W-:Y:S01]  /*3080*/  FFMA R55, R43, R47.reuse, R55 ;  /* 0x0000002f2b377223 */ /* 0x080fe20000000037 */
[C---:B------:R-:W-:Y:S01]  /*3090*/  FFMA R113, R28.reuse, R46, R113 ;  /* 0x0000002e1c717223 */ /* 0x040fe20000000071 */
[----:B------:R-:W-:Y:S01]  /*30a0*/  FFMA R114, R28, R47, R114 ;  /* 0x0000002f1c727223 */ /* 0x000fe20000000072 */
[----:B------:R-:W0:Y:S01]  /*30b0*/  LDS.64 R44, [R9+0xc18] ;  /* 0x000c1800092c7984 */ /* 0x000e220000000a00 */
[C---:B---3--:R-:W-:Y:S01]  /*30c0*/  FFMA R62, R32.reuse, R48, R29 ;  /* 0x00000030203e7223 */ /* 0x048fe2000000001d */
[C---:B------:R-:W-:Y:S01]  /*30d0*/  FFMA R63, R32.reuse, R49, R30 ;  /* 0x00000031203f7223 */ /* 0x040fe2000000001e */
[C---:B------:R-:W-:Y:S01]  /*30e0*/  FFMA R60, R32.reuse, R50, R117 ;  /* 0x00000032203c7223 */ /* 0x040fe20000000075 */
[----:B------:R-:W1:Y:S01]  /*30f0*/  LDS.128 R40, [R9+0xc40] ;  /* 0x000c400009287984 */ /* 0x000e620000000c00 */
[----:B------:R-:W-:Y:S01]  /*3100*/  FFMA R65, R32, R51, R118 ;  /* 0x0000003320417223 */ /* 0x000fe20000000076 */
[----:B------:R-:W-:Y:S01]  /*3110*/  FFMA R85, R48, R33, R85 ;  /* 0x0000002130557223 */ /* 0x000fe20000000055 */
[C---:B------:R-:W-:Y:S01]  /*3120*/  FFMA R86, R33.reuse, R49, R86 ;  /* 0x0000003121567223 */ /* 0x040fe20000000056 */
[----:B------:R-:W2:Y:S01]  /*3130*/  LDS.64 R46, [R9+0xc50] ;  /* 0x000c5000092e7984 */ /* 0x000ea20000000a00 */
        /* <DEDUP_REMOVED lines=10> */
[----:B------:R-:W-:Y:S01]  /*31e0*/  LDS.128 R28, [R11+0xe20] ;  /* 0x000e20000b1c7984 */ /* 0x000fe20000000c00 */
[C---:B----4-:R-:W-:Y:S01]  /*31f0*/  FFMA R100, R36.reuse, R48, R100 ;  /* 0x0000003024647223 */ /* 0x050fe20000000064 */
[C---:B------:R-:W-:Y:S01]  /*3200*/  FFMA R116, R36.reuse, R49, R116 ;  /* 0x0000003124747223 */ /* 0x040fe20000000074 */
[C---:B------:R-:W-:Y:S01]  /*3210*/  FFMA R98, R36.reuse, R50, R98 ;  /* 0x0000003224627223 */ /* 0x040fe20000000062 */
[----:B------:R-:W3:Y:S01]  /*3220*/  LDS R117, [R9+0xe1c] ;  /* 0x000e1c0009757984 */ /* 0x000ee20000000800 */
[----:B------:R-:W-:Y:S01]  /*3230*/  FFMA R109, R36, R51, R109 ;  /* 0x00000033246d7223 */ /* 0x000fe2000000006d */
[----:B------:R-:W-:Y:S01]  /*3240*/  FFMA R95, R48, R37, R95 ;  /* 0x00000025305f7223 */ /* 0x000fe2000000005f */
[C---:B------:R-:W-:Y:S01]  /*3250*/  FFMA R93, R37.reuse, R49, R93 ;  /* 0x00000031255d7223 */ /* 0x040fe2000000005d */
[----:B------:R-:W-:Y:S01]  /*3260*/  LDS R31, [R11+0xe1c] ;  /* 0x000e1c000b1f7984 */ /* 0x000fe20000000800 */
[----:B------:R-:W-:Y:S01]  /*3270*/  FFMA R94, R50, R37, R94 ;  /* 0x00000025325e7223 */ /* 0x000fe2000000005e */
[----:B------:R-:W-:Y:S01]  /*3280*/  FFMA R102, R37, R51, R102 ;  /* 0x0000003325667223 */ /* 0x000fe20000000066 */
[-C--:B------:R-:W-:Y:S01]  /*3290*/  FFMA R103, R48, R38.reuse, R103 ;  /* 0x0000002630677223 */ /* 0x080fe20000000067 */
[----:B------:R-:W4:Y:S01]  /*32a0*/  LDS.128 R32, [R9+0xe20] ;  /* 0x000e200009207984 */ /* 0x000f220000000c00 */
[----:B------:R-:W-:Y:S01]  /*32b0*/  FFMA R104, R38, R49, R104 ;  /* 0x0000003126687223 */ /* 0x000fe20000000068 */
[----:B------:R-:W-:Y:S01]  /*32c0*/  FFMA R105, R50, R38, R105 ;  /* 0x0000002632697223 */ /* 0x000fe20000000069 */
[----:B------:R-:W-:Y:S01]  /*32d0*/  FFMA R107, R38, R51, R107 ;  /* 0x00000033266b7223 */ /* 0x000fe2000000006b */
[----:B------:R-:W-:Y:S01]  /*32e0*/  FFMA R78, R48, R39, R78 ;  /* 0x00000027304e7223 */ /* 0x000fe2000000004e */
[C---:B------:R-:W-:Y:S01]  /*32f0*/  FFMA R83, R39.reuse, R49, R83 ;  /* 0x0000003127537223 */ /* 0x040fe20000000053 */
[----:B------:R-:W-:Y:S01]  /*3300*/  FFMA R80, R50, R39, R80 ;  /* 0x0000002732507223 */ /* 0x000fe20000000050 */
[----:B------:R-:W-:Y:S01]  /*3310*/  FFMA R87, R39, R51, R87 ;  /* 0x0000003327577223 */ /* 0x000fe20000000057 */
[----:B------:R-:W-:Y:S01]  /*3320*/  LDS R118, [R9+0x1e3c] ;  /* 0x001e3c0009767984 */ /* 0x000fe20000000800 */
[C---:B0-----:R-:W-:Y:S01]  /*3330*/  FFMA R111, R44.reuse, R48, R111 ;  /* 0x000000302c6f7223 */ /* 0x041fe2000000006f */
[CC--:B------:R-:W-:Y:S01]  /*3340*/  FFMA R57, R44.reuse, R49.reuse, R57 ;  /* 0x000000312c397223 */ /* 0x0c0fe20000000039 */
[----:B------:R-:W-:Y:S01]  /*3350*/  FFMA R59, R44, R50, R59 ;  /* 0x000000322c3b7223 */ /* 0x000fe2000000003b */
[----:B------:R-:W0:Y:S01]  /*3360*/  LDS.128 R36, [R9+0xe30] ;  /* 0x000e300009247984 */ /* 0x000e220000000c00 */
[C---:B-1----:R-:W-:Y:S01]  /*3370*/  FFMA R66, R40.reuse, R48, R66 ;  /* 0x0000003028427223 */ /* 0x042fe20000000042 */
        /* <DEDUP_REMOVED lines=14> */
[-C--:B------:R-:W-:Y:S01]  /*3460*/  FFMA R88, R43, R51.reuse, R88 ;  /* 0x000000332b587223 */ /* 0x080fe20000000058 */
[----:B------:R-:W-:Y:S01]  /*3470*/  FFMA R44, R44, R51, R56 ;  /* 0x000000332c2c7223 */ /* 0x000fe20000000038 */
[----:B------:R-:W-:Y:S01]  /*3480*/  FFMA R61, R48, R45, R61 ;  /* 0x0000002d303d7223 */ /* 0x000fe2000000003d */
[C---:B------:R-:W-:Y:S01]  /*3490*/  FFMA R106, R45.reuse, R49, R106 ;  /* 0x000000312d6a7223 */ /* 0x040fe2000000006a */
[----:B------:R-:W-:Y:S01]  /*34a0*/  FFMA R110, R50, R45, R110 ;  /* 0x0000002d326e7223 */ /* 0x000fe2000000006e */
[----:B------:R-:W-:Y:S01]  /*34b0*/  FFMA R112, R45, R51, R112 ;  /* 0x000000332d707223 */ /* 0x000fe20000000070 */
[C---:B--2---:R-:W-:Y:S01]  /*34c0*/  FFMA R53, R46.reuse, R48, R53 ;  /* 0x000000302e357223 */ /* 0x044fe20000000035 */
[C---:B------:R-:W-:Y:S01]  /*34d0*/  FFMA R54, R46.reuse, R49, R54 ;  /* 0x000000312e367223 */ /* 0x040fe20000000036 */
[C---:B------:R-:W-:Y:S01]  /*34e0*/  FFMA R55, R46.reuse, R50, R55 ;  /* 0x000000322e377223 */ /* 0x040fe20000000037 */
[----:B------:R-:W-:Y:S01]  /*34f0*/  FFMA R58, R46, R51, R58 ;  /* 0x000000332e3a7223 */ /* 0x000fe2000000003a */
[----:B------:R-:W-:Y:S01]  /*3500*/  FFMA R64, R48, R47, R64 ;  /* 0x0000002f30407223 */ /* 0x000fe20000000040 */
[C---:B------:R-:W-:Y:S01]  /*3510*/  FFMA R113, R47.reuse, R49, R113 ;  /* 0x000000312f717223 */ /* 0x040fe20000000071 */
[----:B------:R-:W-:Y:S01]  /*3520*/  FFMA R114, R50, R47, R114 ;  /* 0x0000002f32727223 */ /* 0x000fe20000000072 */
[----:B------:R-:W-:Y:S01]  /*3530*/  FFMA R115, R47, R51, R115 ;  /* 0x000000332f737223 */ /* 0x000fe20000000073 */
[----:B------:R-:W1:Y:S01]  /*3540*/  LDS.128 R40, [R9+0xe40] ;  /* 0x000e400009287984 */ /* 0x000e620000000c00 */
[C---:B---3--:R-:W-:Y:S01]  /*3550*/  FFMA R56, R117.reuse, R29, R59 ;  /* 0x0000001d75387223 */ /* 0x048fe2000000003b */
[----:B------:R-:W-:Y:S01]  /*3560*/  FFMA R59, R117, R30, R44 ;  /* 0x0000001e753b7223 */ /* 0x000fe2000000002c */
[C---:B----4-:R-:W-:Y:S01]  /*3570*/  FFMA R61, R32.reuse, R31, R61 ;  /* 0x0000001f203d7223 */ /* 0x050fe2000000003d */
[----:B------:R-:W2:Y:S01]  /*3580*/  LDS.128 R48, [R9+0xe50] ;  /* 0x000e500009307984 */ /* 0x000ea20000000c00 */
        /* <DEDUP_REMOVED lines=15> */
[----:B------:R-:W-:Y:S01]  /*3680*/  LDS.128 R44, [R9+0x1020] ;  /* 0x00102000092c7984 */ /* 0x000fe20000000c00 */
[C---:B0-----:R-:W-:Y:S01]  /*3690*/  FFMA R101, R36.reuse, R31, R101 ;  /* 0x0000001f24657223 */ /* 0x041fe20000000065 */
[C---:B------:R-:W-:Y:S01]  /*36a0*/  FFMA R96, R36.reuse, R28, R96 ;  /* 0x0000001c24607223 */ /* 0x040fe20000000060 */
[C---:B------:R-:W-:Y:S01]  /*36b0*/  FFMA R97, R36.reuse, R29, R97 ;  /* 0x0000001d24617223 */ /* 0x040fe20000000061 */
[----:B------:R-:W0:Y:S01]  /*36c0*/  LDS.128 R32, [R11+0x1020] ;  /* 0x001020000b207984 */ /* 0x000e220000000c00 */
        /* <DEDUP_REMOVED lines=13> */
[CC--:B------:R-:W-:Y:S01]  /*37a0*/  FFMA R57, R117.reuse, R28.reuse, R57 ;  /* 0x0000001c75397223 */ /* 0x0c0fe20000000039 */
[----:B------:R-:W3:Y:S01]  /*37b0*/  LDS.128 R36, [R9+0x1030] ;  /* 0x0010300009247984 */ /* 0x000ee20000000c00 */
[-C--:B------:R-:W-:Y:S01]  /*37c0*/  FFMA R111, R117, R31.reuse, R111 ;  /* 0x0000001f756f7223 */ /* 0x080fe2000000006f */
        /* <DEDUP_REMOVED lines=16> */
[C---:B--2---:R-:W-:Y:S01]  /*38d0*/  FFMA R81, R48.reuse, R31, R81 ;  /* 0x0000001f30517223 */ /* 0x044fe20000000051 */
        /* <DEDUP_REMOVED lines=11> */
[C---:B0-----:R-:W-:Y:S01]  /*3990*/  FFMA R111, R44.reuse, R32, R111 ;  /* 0x000000202c6f7223 */ /* 0x041fe2000000006f */
[----:B------:R-:W0:Y:S01]  /*39a0*/  LDS.128 R28, [R9+0x1050] ;  /* 0x00105000091c7984 */ /* 0x000e220000000c00 */
        /* <DEDUP_REMOVED lines=16> */
[C---:B---3--:R-:W-:Y:S01]  /*3ab0*/  FFMA R91, R36.reuse, R32, R91 ;  /* 0x00000020245b7223 */ /* 0x048fe2000000005b */
[C---:B------:R-:W-:Y:S01]  /*3ac0*/  FFMA R89, R36.reuse, R33, R89 ;  /* 0x0000002124597223 */ /* 0x040fe20000000059 */
[CC--:B------:R-:W-:Y:S01]  /*3ad0*/  FFMA R90, R36.reuse, R34.reuse, R90 ;  /* 0x00000022245a7223 */ /* 0x0c0fe2000000005a */
[----:B------:R-:W-:Y:S01]  /*3ae0*/  LDS.128 R44, [R11+0x1220] ;  /* 0x001220000b2c7984 */ /* 0x000fe20000000c00 */
[----:B------:R-:W-:Y:S01]  /*3af0*/  FFMA R99, R36, R35, R99 ;  /* 0x0000002324637223 */ /* 0x000fe20000000063 */
[C---:B------:R-:W-:Y:S01]  /*3b00*/  FFMA R101, R32.reuse, R37, R101 ;  /* 0x0000002520657223 */ /* 0x040fe20000000065 */
[C---:B------:R-:W-:Y:S01]  /*3b10*/  FFMA R96, R37.reuse, R33, R96 ;  /* 0x0000002125607223 */ /* 0x040fe20000000060 */
[----:B------:R-:W-:Y:S01]  /*3b20*/  LDS R44, [R11+0x1230] ;  /* 0x001230000b2c7984 */ /* 0x000fe20000000800 */
[C---:B------:R-:W-:Y:S01]  /*3b30*/  FFMA R97, R37.reuse, R34, R97 ;  /* 0x0000002225617223 */ /* 0x040fe20000000061 */
[----:B------:R-:W-:Y:S01]  /*3b40*/  FFMA R108, R37, R35, R108 ;  /* 0x00000023256c7223 */ /* 0x000fe2000000006c */
[----:B------:R-:W-:Y:S01]  /*3b50*/  FFMA R100, R32, R38, R100 ;  /* 0x0000002620647223 */ /* 0x000fe20000000064 */
[----:B------:R-:W2:Y:S01]  /*3b60*/  LDS.128 R48, [R9+0x1230] ;  /* 0x0012300009307984 */ /* 0x000ea20000000c00 */
[C---:B------:R-:W-:Y:S01]  /*3b70*/  FFMA R116, R38.reuse, R33, R116 ;  /* 0x0000002126747223 */ /* 0x040fe20000000074 */
[CC--:B------:R-:W-:Y:S01]  /*3b80*/  FFMA R98, R38.reuse, R34.reuse, R98 ;  /* 0x0000002226627223 */ /* 0x0c0fe20000000062 */
[----:B------:R-:W-:Y:S01]  /*3b90*/  FFMA R109, R38, R35, R109 ;  /* 0x00000023266d7223 */ /* 0x000fe2000000006d */
[----:B------:R-:W-:Y:S01]  /*3ba0*/  FFMA R95, R32, R39, R95 ;  /* 0x00000027205f7223 */ /* 0x000fe2000000005f */
[C---:B------:R-:W-:Y:S01]  /*3bb0*/  FFMA R93, R39.reuse, R33, R93 ;  /* 0x00000021275d7223 */ /* 0x040fe2000000005d */
[C---:B------:R-:W-:Y:S01]  /*3bc0*/  FFMA R94, R39.reuse, R34, R94 ;  /* 0x00000022275e7223 */ /* 0x040fe2000000005e */
[----:B------:R-:W-:-:S02]  /*3bd0*/  FFMA R102, R39, R35, R102 ;  /* 0x0000002327667223 */ /* 0x000fc40000000066 */
[----:B------:R-:W3:Y:S01]  /*3be0*/  LDS.128 R36, [R9+0x1240] ;  /* 0x0012400009247984 */ /* 0x000ee20000000c00 */
[C---:B0-----:R-:W-:Y:S01]  /*3bf0*/  FFMA R74, R28.reuse, R32, R74 ;  /* 0x000000201c4a7223 */ /* 0x041fe2000000004a */
        /* <DEDUP_REMOVED lines=15> */
[C---:B-1----:R-:W-:Y:S01]  /*3cf0*/  FFMA R103, R40.reuse, R32, R103 ;  /* 0x0000002028677223 */ /* 0x042fe20000000067 */
        /* <DEDUP_REMOVED lines=33> */
[C---:B---3--:R-:W-:Y:S01]  /*3f10*/  FFMA R95, R36.reuse, R45, R95 ;  /* 0x0000002d245f7223 */ /* 0x048fe2000000005f */
[C---:B------:R-:W-:Y:S01]  /*3f20*/  FFMA R93, R36.reuse, R46, R93 ;  /* 0x0000002e245d7223 */ /* 0x040fe2000000005d */
[C---:B------:R-:W-:Y:S01]  /*3f30*/  FFMA R94, R36.reuse, R47, R94 ;  /* 0x0000002f245e7223 */ /* 0x040fe2000000005e */
[----:B------:R-:W-:Y:S01]  /*3f40*/  LDS.64 R50, [R11+0x1430] ;  /* 0x001430000b327984 */ /* 0x000fe20000000a00 */
[----:B------:R-:W-:Y:S01]  /*3f50*/  FFMA R102, R36, R44, R102 ;  /* 0x0000002c24667223 */ /* 0x000fe20000000066 */
[----:B------:R-:W-:Y:S01]  /*3f60*/  FFMA R103, R45, R37, R103 ;  /* 0x000000252d677223 */ /* 0x000fe20000000067 */
[C---:B------:R-:W-:Y:S01]  /*3f70*/  FFMA R104, R37.reuse, R46, R104 ;  /* 0x0000002e25687223 */ /* 0x040fe20000000068 */
[----:B------:R-:W1:Y:S01]  /*3f80*/  LDS.128 R32, [R9+0x1430] ;  /* 0x0014300009207984 */ /* 0x000e620000000c00 */
[----:B------:R-:W-:Y:S01]  /*3f90*/  FFMA R105, R37, R47, R105 ;  /* 0x0000002f25697223 */ /* 0x000fe20000000069 */
[----:B------:R-:W-:Y:S01]  /*3fa0*/  FFMA R107, R44, R37, R107 ;  /* 0x000000252c6b7223 */ /* 0x000fe2000000006b */
[C---:B------:R-:W-:Y:S01]  /*3fb0*/  FFMA R78, R45.reuse, R38, R78 ;  /* 0x000000262d4e7223 */ /* 0x040fe2000000004e */
[----:B------:R-:W2:Y:S01]  /*3fc0*/  LDS.128 R40, [R9+0x1250] ;  /* 0x0012500009287984 */ /* 0x000ea20000000c00 */
[C---:B------:R-:W-:Y:S01]  /*3fd0*/  FFMA R83, R38.reuse, R46, R83 ;  /* 0x0000002e26537223 */ /* 0x040fe20000000053 */
[----:B------:R-:W-:Y:S01]  /*3fe0*/  FFMA R80, R38, R47, R80 ;  /* 0x0000002f26507223 */ /* 0x000fe20000000050 */
[C---:B------:R-:W-:Y:S01]  /*3ff0*/  FFMA R87, R44.reuse, R38, R87 ;  /* 0x000000262c577223 */ /* 0x040fe20000000057 */
[----:B------:R-:W-:Y:S01]  /*4000*/  FFMA R66, R45, R39, R66 ;  /* 0x000000272d427223 */ /* 0x000fe20000000042 */
[CC--:B------:R-:W-:Y:S01]  /*4010*/  FFMA R67, R39.reuse, R46.reuse, R67 ;  /* 0x0000002e27437223 */ /* 0x0c0fe20000000043 */
[----:B------:R-:W-:Y:S01]  /*4020*/  FFMA R68, R39, R47, R68 ;  /* 0x0000002f27447223 */ /* 0x000fe20000000044 */
[----:B------:R-:W-:Y:S01]  /*4030*/  FFMA R69, R44, R39, R69 ;  /* 0x000000272c457223 */ /* 0x000fe20000000045 */
[----:B------:R-:W3:Y:S01]  /*4040*/  LDS R28, [R9+0x1260] ;  /* 0x00126000091c7984 */ /* 0x000ee20000000800 */
[C---:B0-----:R-:W-:Y:S01]  /*4050*/  FFMA R111, R29.reuse, R45, R111 ;  /* 0x0000002d1d6f7223 */ /* 0x041fe2000000006f */
[C---:B------:R-:W-:Y:S01]  /*4060*/  FFMA R57, R29.reuse, R46, R57 ;  /* 0x0000002e1d397223 */ /* 0x040fe20000000039 */
[CC--:B------:R-:W-:Y:S01]  /*4070*/  FFMA R56, R29.reuse, R47.reuse, R56 ;  /* 0x0000002f1d387223 */ /* 0x0c0fe20000000038 */
[----:B------:R-:W0:Y:S01]  /*4080*/  LDS.128 R36, [R9+0x1440] ;  /* 0x0014400009247984 */ /* 0x000e220000000c00 */
        /* <DEDUP_REMOVED lines=8> */
[----:B------:R-:W-:Y:S01]  /*4110*/  FFMA R30, R44, R31, R65 ;  /* 0x0000001f2c1e7223 */ /* 0x000fe20000000041 */
        /* <DEDUP_REMOVED lines=32> */
[----:B------:R-:W1:Y:S01]  /*4320*/  LDS.64 R32, [R9+0x1428] ;  /* 0x0014280009207984 */ /* 0x000e620000000a00 */
[C---:B---3--:R-:W-:Y:S01]  /*4330*/  FFMA R64, R28.reuse, R45, R64 ;  /* 0x0000002d1c407223 */ /* 0x048fe20000000040 */
[C---:B------:R-:W-:Y:S01]  /*4340*/  FFMA R113, R28.reuse, R46, R113 ;  /* 0x0000002e1c717223 */ /* 0x040fe20000000071 */
[C---:B------:R-:W-:Y:S01]  /*4350*/  FFMA R114, R28.reuse, R47, R114 ;  /* 0x0000002f1c727223 */ /* 0x040fe20000000072 */
[----:B------:R-:W2:Y:S01]  /*4360*/  LDS.64 R34, [R9+0x1460] ;  /* 0x0014600009227984 */ /* 0x000ea20000000a00 */
[----:B------:R-:W-:Y:S01]  /*4370*/  FFMA R115, R28, R44, R115 ;  /* 0x0000002c1c737223 */ /* 0x000fe20000000073 */
[C---:B0-----:R-:W-:Y:S01]  /*4380*/  FFMA R100, R36.reuse, R48, R100 ;  /* 0x0000003024647223 */ /* 0x041fe20000000064 */
[C---:B------:R-:W-:Y:S01]  /*4390*/  FFMA R116, R36.reuse, R49, R116 ;  /* 0x0000003124747223 */ /* 0x040fe20000000074 */
[----:B------:R-:W0:Y:S01]  /*43a0*/  LDS.128 R40, [R9+0x1450] ;  /* 0x0014500009287984 */ /* 0x000e220000000c00 */
[C---:B------:R-:W-:Y:S01]  /*43b0*/  FFMA R98, R36.reuse, R50, R98 ;  /* 0x0000003224627223 */ /* 0x040fe20000000062 */
[----:B------:R-:W-:Y:S01]  /*43c0*/  FFMA R109, R36, R51, R109 ;  /* 0x00000033246d7223 */ /* 0x000fe2000000006d */
[----:B------:R-:W-:Y:S01]  /*43d0*/  FFMA R95, R48, R37, R95 ;  /* 0x00000025305f7223 */ /* 0x000fe2000000005f */
[----:B------:R-:W-:Y:S01]  /*43e0*/  LDS.128 R44, [R11+0x1630] ;  /* 0x001630000b2c7984 */ /* 0x000fe20000000c00 */
[C---:B------:R-:W-:Y:S01]  /*43f0*/  FFMA R93, R37.reuse, R49, R93 ;  /* 0x00000031255d7223 */ /* 0x040fe2000000005d */
[----:B------:R-:W-:Y:S01]  /*4400*/  FFMA R94, R50, R37, R94 ;  /* 0x00000025325e7223 */ /* 0x000fe2000000005e */
[----:B------:R-:W-:Y:S01]  /*4410*/  FFMA R102, R37, R51, R102 ;  /* 0x0000003325667223 */ /* 0x000fe20000000066 */
[----:B------:R-:W3:Y:S01]  /*4420*/  LDS R36, [R9+0x162c] ;  /* 0x00162c0009247984 */ /* 0x000ee20000000800 */
[-C--:B------:R-:W-:Y:S01]  /*4430*/  FFMA R103, R48, R38.reuse, R103 ;  /* 0x0000002630677223 */ /* 0x080fe20000000067 */
[----:B------:R-:W-:Y:S01]  /*4440*/  FFMA R104, R38, R49, R104 ;  /* 0x0000003126687223 */ /* 0x000fe20000000068 */
[----:B------:R-:W-:Y:S01]  /*4450*/  FFMA R105, R50, R38, R105 ;  /* 0x0000002632697223 */ /* 0x000fe20000000069 */
[----:B------:R-:W4:Y:S01]  /*4460*/  LDS R47, [R11+0x162c] ;  /* 0x00162c000b2f7984 */ /* 0x000f220000000800 */
[----:B------:R-:W-:Y:S01]  /*4470*/  FFMA R107, R38, R51, R107 ;  /* 0x00000033266b7223 */ /* 0x000fe2000000006b */
[----:B------:R-:W-:Y:S01]  /*4480*/  FFMA R78, R48, R39, R78 ;  /* 0x00000027304e7223 */ /* 0x000fe2000000004e */
[C---:B------:R-:W-:Y:S01]  /*4490*/  FFMA R83, R39.reuse, R49, R83 ;  /* 0x0000003127537223 */ /* 0x040fe20000000053 */
[----:B------:R-:W5:Y:S01]  /*44a0*/  LDS.128 R28, [R9+0x1630] ;  /* 0x00163000091c7984 */ /* 0x000f620000000c00 */
        /* <DEDUP_REMOVED lines=18> */
[C---:B0-----:R-:W-:Y:S01]  /*45d0*/  FFMA R66, R40.reuse, R48, R66 ;  /* 0x0000003028427223 */ /* 0x041fe20000000042 */
        /* <DEDUP_REMOVED lines=15> */
[----:B------:R-:W0:Y:S01]  /*46d0*/  LDS.128 R32, [R9+0x1650] ;  /* 0x0016500009207984 */ /* 0x000e220000000c00 */
[C---:B---3--:R-:W-:Y:S01]  /*46e0*/  FFMA R59, R36.reuse, R44, R57 ;  /* 0x0000002c243b7223 */ /* 0x048fe20000000039 */
[C---:B------:R-:W-:Y:S01]  /*46f0*/  FFMA R56, R36.reuse, R45, R56 ;  /* 0x0000002d24387223 */ /* 0x040fe20000000038 */
[C---:B------:R-:W-:Y:S01]  /*4700*/  FFMA R57, R36.reuse, R46, R37 ;  /* 0x0000002e24397223 */ /* 0x040fe20000000025 */
[----:B------:R-:W1:Y:S01]  /*4710*/  LDS.128 R40, [R9+0x1640] ;  /* 0x0016400009287984 */ /* 0x000e620000000c00 */
[-C--:B----4-:R-:W-:Y:S01]  /*4720*/  FFMA R111, R36, R47.reuse, R111 ;  /* 0x0000002f246f7223 */ /* 0x090fe2000000006f */
[C---:B-----5:R-:W-:Y:S01]  /*4730*/  FFMA R61, R28.reuse, R47, R61 ;  /* 0x0000002f1c3d7223 */ /* 0x060fe2000000003d */
[C---:B------:R-:W-:Y:S01]  /*4740*/  FFMA R106, R28.reuse, R44, R106 ;  /* 0x0000002c1c6a7223 */ /* 0x040fe2000000006a */
[----:B------:R-:W2:Y:S01]  /*4750*/  LDS.128 R48, [R9+0x1660] ;  /* 0x0016600009307984 */ /* 0x000ea20000000c00 */
        /* <DEDUP_REMOVED lines=15> */
[----:B------:R-:W3:Y:S01]  /*4850*/  LDS.128 R28, [R9+0x1830] ;  /* 0x00183000091c7984 */ /* 0x000ee20000000c00 */
        /* <DEDUP_REMOVED lines=41> */
[----:B------:R-:W0:Y:S01]  /*4af0*/  LDS.128 R32, [R9+0x1850] ;  /* 0x0018500009207984 */ /* 0x000e220000000c00 */
[----:B------:R-:W-:Y:S01]  /*4b00*/  FFMA R113, R44, R50, R113 ;  /* 0x000000322c717223 */ /* 0x000fe20000000071 */
[C---:B------:R-:W-:Y:S01]  /*4b10*/  FFMA R114, R50.reuse, R45, R114 ;  /* 0x0000002d32727223 */ /* 0x040fe20000000072 */
[----:B------:R-:W-:Y:S01]  /*4b20*/  FFMA R115, R50, R46, R115 ;  /* 0x0000002e32737223 */ /* 0x000fe20000000073 */
[----:B------:R-:W1:Y:S01]  /*4b30*/  LDS.128 R40, [R9+0x1840] ;  /* 0x0018400009287984 */ /* 0x000e620000000c00 */
        /* <DEDUP_REMOVED lines=17> */
[----:B------:R-:W-:Y:S04]  /*4c50*/  LDS R84, [R11+0x1a40] ;  /* 0x001a40000b547984 */ /* 0x000fe80000000800 */
[----:B------:R-:W-:Y:S04]  /*4c60*/  LDS.128 R28, [R11+0x1a30] ;  /* 0x001a30000b1c7984 */ /* 0x000fe80000000c00 */
        /* <DEDUP_REMOVED lines=47> */
[----:B------:R-:W0:Y:S01]  /*4f60*/  LDS.128 R32, [R9+0x1a60] ;  /* 0x001a600009207984 */ /* 0x000e220000000c00 */
[C---:B------:R-:W-:Y:S01]  /*4f70*/  FFMA R114, R47.reuse, R38, R114 ;  /* 0x000000262f727223 */ /* 0x040fe20000000072 */
[----:B------:R-:W-:Y:S01]  /*4f80*/  FFMA R115, R47, R39, R115 ;  /* 0x000000272f737223 */ /* 0x000fe20000000073 */
[C---:B---3--:R-:W-:Y:S01]  /*4f90*/  FFMA R85, R48.reuse, R29, R85 ;  /* 0x0000001d30557223 */ /* 0x048fe20000000055 */
[----:B------:R-:W1:Y:S01]  /*4fa0*/  LDS.128 R36, [R9+0x1a30] ;  /* 0x001a300009247984 */ /* 0x000e620000000c00 */
        /* <DEDUP_REMOVED lines=15> */
[----:B------:R-:W-:Y:S04]  /*50a0*/  LDS.64 R48, [R11+0x1c40] ;  /* 0x001c40000b307984 */ /* 0x000fe80000000a00 */
[----:B------:R-:W-:Y:S04]  /*50b0*/  LDS.64 R50, [R11+0x1c38] ;  /* 0x001c38000b327984 */ /* 0x000fe80000000a00 */
[----:B------:R-:W2:Y:S04]  /*50c0*/  LDS.128 R44, [R9+0x1c40] ;  /* 0x001c4000092c7984 */ /* 0x000ea80000000c00 */
[----:B------:R-:W3:Y:S04]  /*50d0*/  LDS.128 R40, [R9+0x1a50] ;  /* 0x001a500009287984 */ /* 0x000ee80000000c00 */
[----:B------:R-:W4:Y:S01]  /*50e0*/  LDS R36, [R9+0x1a70] ;  /* 0x001a700009247984 */ /* 0x000f220000000800 */
[C---:B0-----:R-:W-:Y:S01]  /*50f0*/  FFMA R70, R32.reuse, R29, R70 ;  /* 0x0000001d20467223 */ /* 0x041fe20000000046 */
[C---:B------:R-:W-:Y:S01]  /*5100*/  FFMA R71, R32.reuse, R30, R71 ;  /* 0x0000001e20477223 */ /* 0x040fe20000000047 */
[C---:B------:R-:W-:Y:S01]  /*5110*/  FFMA R72, R32.reuse, R31, R72 ;  /* 0x0000001f20487223 */ /* 0x040fe20000000048 */
[----:B------:R-:W-:Y:S01]  /*5120*/  FFMA R73, R32, R84, R73 ;  /* 0x0000005420497223 */ /* 0x000fe20000000049 */
[----:B------:R-:W-:Y:S01]  /*5130*/  FFMA R74, R29, R33, R74 ;  /* 0x000000211d4a7223 */ /* 0x000fe2000000004a */
[CC--:B------:R-:W-:Y:S01]  /*5140*/  FFMA R75, R33.reuse, R30.reuse, R75 ;  /* 0x0000001e214b7223 */ /* 0x0c0fe2000000004b */
[----:B------:R-:W-:Y:S01]  /*5150*/  FFMA R76, R33, R31, R76 ;  /* 0x0000001f214c7223 */ /* 0x000fe2000000004c */
[C---:B------:R-:W-:Y:S01]  /*5160*/  FFMA R82, R84.reuse, R33, R82 ;  /* 0x0000002154527223 */ /* 0x040fe20000000052 */
[----:B-1----:R-:W-:Y:S01]  /*5170*/  FFMA R63, R29, R39, R63 ;  /* 0x000000271d3f7223 */ /* 0x002fe2000000003f */
        /* <DEDUP_REMOVED lines=11> */
[C---:B------:R-:W-:Y:S01]  /*5230*/  FFMA R111, R37.reuse, R29, R111 ;  /* 0x0000001d256f7223 */ /* 0x040fe2000000006f */
[C---:B------:R-:W-:Y:S01]  /*5240*/  FFMA R59, R37.reuse, R30, R59 ;  /* 0x0000001e253b7223 */ /* 0x040fe2000000003b */
[CC--:B------:R-:W-:Y:S01]  /*5250*/  FFMA R56, R37.reuse, R31.reuse, R56 ;  /* 0x0000001f25387223 */ /* 0x0c0fe20000000038 */
        /* <DEDUP_REMOVED lines=14> */
[----:B------:R-:W0:Y:S01]  /*5340*/  LDS.64 R44, [R9+0x1c38] ;  /* 0x001c3800092c7984 */ /* 0x000e220000000a00 */
[----:B------:R-:W-:Y:S01]  /*5350*/  FFMA R89, R46, R51, R89 ;  /* 0x000000332e597223 */ /* 0x000fe20000000059 */
[----:B------:R-:W-:Y:S01]  /*5360*/  FFMA R90, R48, R46, R90 ;  /* 0x0000002e305a7223 */ /* 0x000fe2000000005a */
[----:B------:R-:W-:Y:S01]  /*5370*/  FFMA R99, R46, R49, R99 ;  /* 0x000000312e637223 */ /* 0x000fe20000000063 */
[----:B------:R-:W-:Y:S01]  /*5380*/  FFMA R101, R50, R47, R101 ;  /* 0x0000002f32657223 */ /* 0x000fe20000000065 */
[C---:B------:R-:W-:Y:S01]  /*5390*/  FFMA R96, R47.reuse, R51, R96 ;  /* 0x000000332f607223 */ /* 0x040fe20000000060 */
[----:B------:R-:W-:Y:S01]  /*53a0*/  FFMA R97, R48, R47, R97 ;  /* 0x0000002f30617223 */ /* 0x000fe20000000061 */
[----:B------:R-:W-:Y:S01]  /*53b0*/  FFMA R108, R47, R49, R108 ;  /* 0x000000312f6c7223 */ /* 0x000fe2000000006c */
[C---:B---3--:R-:W-:Y:S01]  /*53c0*/  FFMA R95, R40.reuse, R29, R95 ;  /* 0x0000001d285f7223 */ /* 0x048fe2000000005f */
        /* <DEDUP_REMOVED lines=15> */
[C---:B----4-:R-:W-:Y:S01]  /*54c0*/  FFMA R64, R36.reuse, R29, R64 ;  /* 0x0000001d24407223 */ /* 0x050fe20000000040 */
[C---:B------:R-:W-:Y:S01]  /*54d0*/  FFMA R113, R36.reuse, R30, R113 ;  /* 0x0000001e24717223 */ /* 0x040fe20000000071 */
[C---:B------:R-:W-:Y:S01]  /*54e0*/  FFMA R114, R36.reuse, R31, R114 ;  /* 0x0000001f24727223 */ /* 0x040fe20000000072 */
[----:B------:R-:W-:Y:S01]  /*54f0*/  FFMA R115, R36, R84, R115 ;  /* 0x0000005424737223 */ /* 0x000fe20000000073 */
[----:B------:R-:W1:Y:S04]  /*5500*/  LDS.64 R46, [R9+0x1c70] ;  /* 0x001c7000092e7984 */ /* 0x000e680000000a00 */
[----:B------:R-:W2:Y:S04]  /*5510*/  LDS.128 R32, [R11+0x1e40] ;  /* 0x001e40000b207984 */ /* 0x000ea80000000c00 */
[----:B------:R-:W3:Y:S04]  /*5520*/  LDS.128 R40, [R9+0x1c50] ;  /* 0x001c500009287984 */ /* 0x000ee80000000c00 */
[----:B------:R-:W4:Y:S01]  /*5530*/  LDS.128 R28, [R9+0x1c60] ;  /* 0x001c6000091c7984 */ /* 0x000f220000000c00 */
[C---:B0-----:R-:W-:Y:S01]  /*5540*/  FFMA R111, R44.reuse, R50, R111 ;  /* 0x000000322c6f7223 */ /* 0x041fe2000000006f */
[C---:B------:R-:W-:Y:S01]  /*5550*/  FFMA R119, R44.reuse, R51, R59 ;  /* 0x000000332c777223 */ /* 0x040fe2000000003b */
[C---:B------:R-:W-:Y:S01]  /*5560*/  FFMA R56, R44.reuse, R48, R56 ;  /* 0x000000302c387223 */ /* 0x040fe20000000038 */
[----:B------:R-:W-:Y:S01]  /*5570*/  LDS R35, [R11+0x1e3c] ;  /* 0x001e3c000b237984 */ /* 0x000fe20000000800 */
[----:B------:R-:W-:Y:S01]  /*5580*/  FFMA R44, R44, R49, R57 ;  /* 0x000000312c2c7223 */ /* 0x000fe20000000039 */
[----:B------:R-:W-:Y:S01]  /*5590*/  FFMA R61, R50, R45, R61 ;  /* 0x0000002d323d7223 */ /* 0x000fe2000000003d */
[C---:B------:R-:W-:Y:S01]  /*55a0*/  FFMA R59, R45.reuse, R51, R106 ;  /* 0x000000332d3b7223 */ /* 0x040fe2000000006a */
[----:B------:R-:W0:Y:S01]  /*55b0*/  LDS.128 R36, [R9+0x1e40] ;  /* 0x001e400009247984 */ /* 0x000e220000000c00 */
[----:B------:R-:W-:Y:S01]  /*55c0*/  FFMA R57, R48, R45, R110 ;  /* 0x0000002d30397223 */ /* 0x000fe2000000006e */
[-C--:B------:R-:W-:Y:S01]  /*55d0*/  FFMA R45, R45, R49.reuse, R112 ;  /* 0x000000312d2d7223 */ /* 0x080fe20000000070 */
[C---:B-1----:R-:W-:Y:S01]  /*55e0*/  FFMA R110, R46.reuse, R50, R53 ;  /* 0x000000322e6e7223 */ /* 0x042fe20000000035 */
[C---:B------:R-:W-:Y:S01]  /*55f0*/  FFMA R112, R46.reuse, R49, R58 ;  /* 0x000000312e707223 */ /* 0x040fe2000000003a */
[C---:B------:R-:W-:Y:S01]  /*5600*/  FFMA R84, R46.reuse, R48, R55 ;  /* 0x000000302e547223 */ /* 0x040fe20000000037 */
[----:B------:R-:W-:Y:S01]  /*5610*/  FFMA R106, R46, R51, R54 ;  /* 0x000000332e6a7223 */ /* 0x000fe20000000036 */
[C---:B--2---:R-:W-:Y:S01]  /*5620*/  FFMA R53, R118.reuse, R33, R56 ;  /* 0x0000002176357223 */ /* 0x044fe20000000038 */
[----:B------:R-:W-:Y:S01]  /*5630*/  FFMA R113, R47, R51, R113 ;  /* 0x000000332f717223 */ /* 0x000fe20000000071 */
[C---:B------:R-:W-:Y:S01]  /*5640*/  FFMA R56, R118.reuse, R34, R44 ;  /* 0x0000002276387223 */ /* 0x040fe2000000002c */
[----:B------:R-:W-:Y:S01]  /*5650*/  FFMA R54, R118, R32, R119 ;  /* 0x0000002076367223 */ /* 0x000fe20000000077 */
[C---:B---3--:R-:W-:Y:S01]  /*5660*/  FFMA R100, R40.reuse, R50, R100 ;  /* 0x0000003228647223 */ /* 0x048fe20000000064 */
[C---:B------:R-:W-:Y:S01]  /*5670*/  FFMA R98, R40.reuse, R48, R98 ;  /* 0x0000003028627223 */ /* 0x040fe20000000062 */
[----:B------:R-:W-:Y:S01]  /*5680*/  FFMA R109, R40, R49, R109 ;  /* 0x00000031286d7223 */ /* 0x000fe2000000006d */
[-C--:B------:R-:W-:Y:S01]  /*5690*/  FFMA R95, R50, R41.reuse, R95 ;  /* 0x00000029325f7223 */ /* 0x080fe2000000005f */
[----:B------:R-:W-:Y:S01]  /*56a0*/  FFMA R94, R48, R41, R94 ;  /* 0x00000029305e7223 */ /* 0x000fe2000000005e */
[-C--:B------:R-:W-:Y:S01]  /*56b0*/  FFMA R102, R41, R49.reuse, R102 ;  /* 0x0000003129667223 */ /* 0x080fe20000000066 */
[-C--:B------:R-:W-:Y:S01]  /*56c0*/  FFMA R103, R50, R42.reuse, R103 ;  /* 0x0000002a32677223 */ /* 0x080fe20000000067 */
[----:B------:R-:W-:Y:S01]  /*56d0*/  FFMA R105, R48, R42, R105 ;  /* 0x0000002a30697223 */ /* 0x000fe20000000069 */
[----:B------:R-:W-:Y:S01]  /*56e0*/  FFMA R107, R42, R49, R107 ;  /* 0x000000312a6b7223 */ /* 0x000fe2000000006b */
[-C--:B------:R-:W-:Y:S01]  /*56f0*/  FFMA R78, R50, R43.reuse, R78 ;  /* 0x0000002b324e7223 */ /* 0x080fe2000000004e */
[----:B------:R-:W-:Y:S01]  /*5700*/  FFMA R80, R48, R43, R80 ;  /* 0x0000002b30507223 */ /* 0x000fe20000000050 */
[-C--:B------:R-:W-:Y:S01]  /*5710*/  FFMA R87, R43, R49.reuse, R87 ;  /* 0x000000312b577223 */ /* 0x080fe20000000057 */
[C---:B----4-:R-:W-:Y:S01]  /*5720*/  FFMA R66, R28.reuse, R50, R66 ;  /* 0x000000321c427223 */ /* 0x050fe20000000042 */
        /* <DEDUP_REMOVED lines=10> */
[----:B------:R-:W-:Y:S01]  /*57d0*/  FFMA R88, R31, R49, R88 ;  /* 0x000000311f587223 */ /* 0x000fe20000000058 */
[----:B0-----:R-:W-:Y:S01]  /*57e0*/  FFMA R58, R36, R35, R61 ;  /* 0x00000023243a7223 */ /* 0x001fe2000000003d */
[-C--:B------:R-:W-:Y:S01]  /*57f0*/  FFMA R50, R50, R47.reuse, R64 ;  /* 0x0000002f32327223 */ /* 0x080fe20000000040 */
[----:B------:R-:W-:Y:S01]  /*5800*/  FFMA R48, R48, R47, R114 ;  /* 0x0000002f30307223 */ /* 0x000fe20000000072 */
[----:B------:R-:W-:Y:S01]  /*5810*/  FFMA R49, R47, R49, R115 ;  /* 0x000000312f317223 */ /* 0x000fe20000000073 */
[----:B------:R-:W-:Y:S01]  /*5820*/  FFMA R61, R36, R34, R45 ;  /* 0x00000022243d7223 */ /* 0x000fe2000000002d */
[-C--:B------:R-:W-:Y:S01]  /*5830*/  FFMA R116, R40, R51.reuse, R116 ;  /* 0x0000003328747223 */ /* 0x080fe20000000074 */
[----:B------:R-:W0:Y:S01]  /*5840*/  LDS.128 R44, [R9+0x1e70] ;  /* 0x001e7000092c7984 */ /* 0x000e220000000c00 */
[-C--:B------:R-:W-:Y:S01]  /*5850*/  FFMA R93, R41, R51.reuse, R93 ;  /* 0x00000033295d7223 */ /* 0x080fe2000000005d */
[-C--:B------:R-:W-:Y:S01]  /*5860*/  FFMA R104, R42, R51.reuse, R104 ;  /* 0x000000332a687223 */ /* 0x080fe20000000068 */
[-C--:B------:R-:W-:Y:S01]  /*5870*/  FFMA R83, R43, R51.reuse, R83 ;  /* 0x000000332b537223 */ /* 0x080fe20000000053 */
[-C--:B------:R-:W-:Y:S01]  /*5880*/  FFMA R67, R28, R51.reuse, R67 ;  /* 0x000000331c437223 */ /* 0x080fe20000000043 */
[-C--:B------:R-:W-:Y:S01]  /*5890*/  FFMA R71, R29, R51.reuse, R71 ;  /* 0x000000331d477223 */ /* 0x080fe20000000047 */
[-C--:B------:R-:W-:Y:S01]  /*58a0*/  FFMA R75, R30, R51.reuse, R75 ;  /* 0x000000331e4b7223 */ /* 0x080fe2000000004b */
[----:B------:R-:W-:Y:S01]  /*58b0*/  FFMA R77, R31, R51, R77 ;  /* 0x000000331f4d7223 */ /* 0x000fe2000000004d */
[----:B------:R-:W1:Y:S01]  /*58c0*/  LDS.128 R40, [R9+0x1e60] ;  /* 0x001e600009287984 */ /* 0x000e620000000c00 */
[----:B------:R-:W-:Y:S01]  /*58d0*/  FFMA R55, R118, R35, R111 ;  /* 0x0000002376377223 */ /* 0x000fe2000000006f */
[----:B------:R-:W-:Y:S01]  /*58e0*/  FFMA R64, R35, R37, R63 ;  /* 0x0000002523407223 */ /* 0x000fe2000000003f */
[C---:B------:R-:W-:Y:S01]  /*58f0*/  FFMA R59, R36.reuse, R32, R59 ;  /* 0x00000020243b7223 */ /* 0x040fe2000000003b */
[----:B------:R-:W2:Y:S01]  /*5900*/  LDS.128 R28, [R9+0x1e50] ;  /* 0x001e5000091c7984 */ /* 0x000ea20000000c00 */
[----:B------:R-:W-:Y:S01]  /*5910*/  FFMA R57, R36, R33, R57 ;  /* 0x0000002124397223 */ /* 0x000fe20000000039 */
        /* <DEDUP_REMOVED lines=10> */
[-C--:B------:R-:W-:Y:S01]  /*59c0*/  FFMA R99, R39, R34.reuse, R99 ;  /* 0x0000002227637223 */ /* 0x080fe20000000063 */
[----:B0-----:R-:W-:Y:S01]  /*59d0*/  FFMA R111, R44, R34, R88 ;  /* 0x000000222c6f7223 */ /* 0x001fe20000000058 */
[----:B------:R-:W-:Y:S01]  /*59e0*/  FFMA R88, R45, R33, R84 ;  /* 0x000000212d587223 */ /* 0x000fe20000000054 */
[----:B------:R-:W-:Y:S01]  /*59f0*/  FFMA R115, R32, R46, R113 ;  /* 0x0000002e20737223 */ /* 0x000fe20000000071 */
[C---:B------:R-:W-:Y:S01]  /*5a00*/  FFMA R81, R44.reuse, R35, R81 ;  /* 0x000000232c517223 */ /* 0x040fe20000000051 */
[CC--:B------:R-:W-:Y:S01]  /*5a10*/  FFMA R77, R44.reuse, R32.reuse, R77 ;  /* 0x000000202c4d7223 */ /* 0x0c0fe2000000004d */
[----:B------:R-:W-:Y:S01]  /*5a20*/  FFMA R79, R44, R33, R79 ;  /* 0x000000212c4f7223 */ /* 0x000fe2000000004f */
[CC--:B------:R-:W-:Y:S01]  /*5a30*/  FFMA R110, R35.reuse, R45.reuse, R110 ;  /* 0x0000002d236e7223 */ /* 0x0c0fe2000000006e */
[----:B------:R-:W-:Y:S01]  /*5a40*/  FFMA R106, R32, R45, R106 ;  /* 0x0000002d206a7223 */ /* 0x000fe2000000006a */
[C---:B-1----:R-:W-:Y:S01]  /*5a50*/  FFMA R78, R40.reuse, R35, R78 ;  /* 0x00000023284e7223 */ /* 0x042fe2000000004e */
[C---:B------:R-:W-:Y:S01]  /*5a60*/  FFMA R83, R40.reuse, R32, R83 ;  /* 0x0000002028537223 */ /* 0x040fe20000000053 */
        /* <DEDUP_REMOVED lines=30> */
[----:B------:R-:W-:Y:S01]  /*5c50*/  FFMA R112, R45, R34, R112 ;  /* 0x000000222d707223 */ /* 0x000fe20000000070 */
[----:B------:R-:W-:Y:S01]  /*5c60*/  FFMA R114, R35, R46, R50 ;  /* 0x0000002e23727223 */ /* 0x000fe20000000032 */
[C---:B------:R-:W-:Y:S01]  /*5c70*/  FFMA R84, R46.reuse, R33, R48 ;  /* 0x000000212e547223 */ /* 0x040fe20000000030 */
[----:B------:R-:W-:Y:S01]  /*5c80*/  FFMA R113, R46, R34, R49 ;  /* 0x000000222e717223 */ /* 0x000fe20000000031 */
[----:B------:R-:W-:Y:S06]  /*5c90*/  BAR.SYNC.DEFER_BLOCKING 0x0 ;  /* 0x0000000000007b1d */ /* 0x000fec0000010000 */
[----:B------:R-:W-:Y:S05]  /*5ca0*/  BRA.U !UP0, `(.L_x_23) ;  /* 0xffffffa908787547 */ /* 0x000fea000b83ffff */
.L_x_0:
[----:B------:R-:W1:Y:S01]  /*5cb0*/  LDCU.64 UR10, c[0x0][0x398] ;  /* 0x00007300ff0a77ac */ /* 0x000e620008000a00 */
[C---:B------:R-:W-:Y:S02]  /*5cc0*/  IADD3 R11, PT, PT, R27.reuse, 0x1, RZ ;  /* 0x000000011b0b7810 */ /* 0x040fe40007ffe0ff */
[C---:B------:R-:W-:Y:S01]  /*5cd0*/  IADD3 R13, PT, PT, R26.reuse, 0x1, RZ ;  /* 0x000000011a0d7810 */ /* 0x040fe20007ffe0ff */
[----:B------:R-:W2:Y:S01]  /*5ce0*/  LDCU.64 UR8, c[0x0][0x390] ;  /* 0x00007200ff0877ac */ /* 0x000ea20008000a00 */
[C---:B------:R-:W-:Y:S02]  /*5cf0*/  IADD3 R0, PT, PT, R26.reuse, 0x2, RZ ;  /* 0x000000021a007810 */ /* 0x040fe40007ffe0ff */
[----:B------:R-:W-:Y:S02]  /*5d00*/  IADD3 R6, PT, PT, R26, 0x3, RZ ;  /* 0x000000031a067810 */ /* 0x000fe40007ffe0ff */
[C---:B------:R-:W-:Y:S02]  /*5d10*/  IADD3 R10, PT, PT, R27.reuse, 0x2, RZ ;  /* 0x000000021b0a7810 */ /* 0x040fe40007ffe0ff */
[----:B------:R-:W-:-:S02]  /*5d20*/  IADD3 R12, PT, PT, R27, 0x3, RZ ;  /* 0x000000031b0c7810 */ /* 0x000fc40007ffe0ff */
[----:B-1----:R-:W-:Y:S01]  /*5d30*/  ISETP.GE.AND P3, PT, R26, UR11, PT ;  /* 0x0000000b1a007c0c */ /* 0x002fe2000bf66270 */
[----:B------:R-:W-:Y:S01]  /*5d40*/  IMAD R7, R27, UR11, RZ ;  /* 0x0000000b1b077c24 */ /* 0x000fe2000f8e02ff */
[----:B------:R-:W-:Y:S02]  /*5d50*/  ISETP.GE.AND P1, PT, R13, UR11, PT ;  /* 0x0000000b0d007c0c */ /* 0x000fe4000bf26270 */
[----:B------:R-:W-:Y:S02]  /*5d60*/  ISETP.GE.OR P2, PT, R27, UR10, P3 ;  /* 0x0000000a1b007c0c */ /* 0x000fe40009f46670 */
[----:B------:R-:W-:Y:S02]  /*5d70*/  ISETP.GE.OR P6, PT, R11, UR10, P3 ;  /* 0x0000000a0b007c0c */ /* 0x000fe40009fc6670 */
[----:B------:R-:W-:Y:S02]  /*5d80*/  ISETP.GE.AND P0, PT, R0, UR11, PT ;  /* 0x0000000b00007c0c */ /* 0x000fe4000bf06270 */
[----:B------:R-:W-:-:S02]  /*5d90*/  SHF.R.S32.HI R0, RZ, 0x1f, R26 ;  /* 0x0000001fff007819 */ /* 0x000fc4000001141a */
[----:B------:R-:W-:Y:S02]  /*5da0*/  ISETP.GE.OR P5, PT, R27, UR10, P1 ;  /* 0x0000000a1b007c0c */ /* 0x000fe40008fa6670 */
[----:B------:R-:W-:-:S03]  /*5db0*/  IADD3 R9, PT, PT, R7, UR11, RZ ;  /* 0x0000000b07097c10 */ /* 0x000fc6000fffe0ff */
[----:B------:R-:W1:Y:S01]  /*5dc0*/  @!P2 LDC.64 R2, c[0x0][0x390] ;  /* 0x0000e400ff02ab82 */ /* 0x000e620000000a00 */
[----:B------:R-:W-:-:S05]  /*5dd0*/  @!P2 IADD3 R5, PT, PT, R26, R7, RZ ;  /* 0x000000071a05a210 */ /* 0x000fca0007ffe0ff */
[----:B-1----:R-:W-:Y:S01]  /*5de0*/  @!P2 IMAD.WIDE R2, R5, 0x4, R2 ;  /* 0x000000040502a825 */ /* 0x002fe200078e0202 */
[----:B------:R-:W-:-:S04]  /*5df0*/  IADD3 R5, P4, PT, R26, R7, RZ ;  /* 0x000000071a057210 */ /* 0x000fc80007f9e0ff */
[----:B0-----:R0:W-:Y:S01]  /*5e00*/  @!P2 STG.E desc[UR6][R2.64], R55 ;  /* 0x000000370200a986 */ /* 0x0011e2000c101906 */
[----:B------:R-:W-:Y:S02]  /*5e10*/  LEA.HI.X.SX32 R8, R7, R0, 0x1, P4 ;  /* 0x0000000007087211 */ /* 0x000fe400020f0eff */
[----:B--2---:R-:W-:Y:S02]  /*5e20*/  LEA R4, P2, R5, UR8, 0x2 ;  /* 0x0000000805047c11 */ /* 0x004fe4000f8410ff */
[----:B------:R-:W-:Y:S02]  /*5e30*/  ISETP.GE.OR P4, PT, R27, UR10, P0 ;  /* 0x0000000a1b007c0c */ /* 0x000fe40008786670 */
[----:B------:R-:W-:Y:S02]  /*5e40*/  LEA.HI.X R5, R5, UR9, R8, 0x2, P2 ;  /* 0x0000000905057c11 */ /* 0x000fe400090f1408 */
[----:B------:R-:W-:Y:S02]  /*5e50*/  ISETP.GE.AND P2, PT, R6, UR11, PT ;  /* 0x0000000b06007c0c */ /* 0x000fe4000bf46270 */
[----:B------:R-:W-:Y:S01]  /*5e60*/  @!P6 IADD3 R7, PT, PT, R26, R9, RZ ;  /* 0x000000091a07e210 */ /* 0x000fe20007ffe0ff */
[----:B0-----:R-:W0:Y:S01]  /*5e70*/  @!P6 LDC.64 R2, c[0x0][0x390] ;  /* 0x0000e400ff02eb82 */ /* 0x001e220000000a00 */
[----:B------:R-:W-:Y:S01]  /*5e80*/  @!P5 STG.E desc[UR6][R4.64+0x4], R54 ;  /* 0x000004360400d986 */ /* 0x000fe2000c101906 */
[----:B------:R-:W-:-:S04]  /*5e90*/  ISETP.GE.OR P5, PT, R27, UR10, P2 ;  /* 0x0000000a1b007c0c */ /* 0x000fc800097a6670 */
[----:B------:R-:W-:Y:S01]  /*5ea0*/  @!P4 STG.E desc[UR6][R4.64+0x8], R53 ;  /* 0x000008350400c986 */ /* 0x000fe2000c101906 */
[----:B------:R-:W-:-:S08]  /*5eb0*/  ISETP.GE.OR P4, PT, R10, UR10, P3 ;  /* 0x0000000a0a007c0c */ /* 0x000fd00009f86670 */
[----:B------:R-:W-:Y:S01]  /*5ec0*/  @!P5 STG.E desc[UR6][R4.64+0xc], R56 ;  /* 0x00000c380400d986 */ /* 0x000fe2000c101906 */
[----:B0-----:R-:W-:Y:S01]  /*5ed0*/  @!P6 IMAD.WIDE R2, R7, 0x4, R2 ;  /* 0x000000040702e825 */ /* 0x001fe200078e0202 */
[----:B------:R-:W-:-:S04]  /*5ee0*/  IADD3 R7, P5, PT, R26, R9, RZ ;  /* 0x000000091a077210 */ /* 0x000fc80007fbe0ff */
[----:B------:R0:W-:Y:S01]  /*5ef0*/  @!P6 STG.E desc[UR6][R2.64], R58 ;  /* 0x0000003a0200e986 */ /* 0x0001e2000c101906 */
[----:B------:R-:W-:Y:S02]  /*5f00*/  LEA.HI.X.SX32 R8, R9, R0, 0x1, P5 ;  /* 0x0000000009087211 */ /* 0x000fe400028f0eff */
[----:B------:R-:W-:Y:S02]  /*5f10*/  ISETP.GE.OR P6, PT, R11, UR10, P1 ;  /* 0x0000000a0b007c0c */ /* 0x000fe40008fc6670 */
[----:B------:R-:W-:-:S04]  /*5f20*/  LEA R6, P5, R7, UR8, 0x2 ;  /* 0x0000000807067c11 */ /* 0x000fc8000f8a10ff */
[----:B------:R-:W-:Y:S02]  /*5f30*/  LEA.HI.X R7, R7, UR9, R8, 0x2, P5 ;  /* 0x0000000907077c11 */ /* 0x000fe4000a8f1408 */
[C---:B------:R-:W-:Y:S01]  /*5f40*/  ISETP.GE.OR P5, PT, R11.reuse, UR10, P0 ;  /* 0x0000000a0b007c0c */ /* 0x040fe200087a6670 */
[----:B0-----:R-:W0:Y:S04]  /*5f50*/  @!P4 LDC.64 R2, c[0x0][0x390] ;  /* 0x0000e400ff02cb82 */ /* 0x001e280000000a00 */
[----:B------:R-:W-:Y:S01]  /*5f60*/  @!P6 STG.E desc[UR6][R6.64+0x4], R59 ;  /* 0x0000043b0600e986 */ /* 0x000fe2000c101906 */
[----:B------:R-:W-:Y:S02]  /*5f70*/  ISETP.GE.OR P6, PT, R11, UR10, P2 ;  /* 0x0000000a0b007c0c */ /* 0x000fe400097c6670 */
[----:B------:R-:W-:-:S04]  /*5f80*/  IADD3 R11, PT, PT, R9, UR11, RZ ;  /* 0x0000000b090b7c10 */ /* 0x000fc8000fffe0ff */
[----:B------:R-:W-:Y:S01]  /*5f90*/  @!P4 IADD3 R5, PT, PT, R26, R11, RZ ;  /* 0x0000000b1a05c210 */ /* 0x000fe20007ffe0ff */
[----:B------:R-:W-:Y:S01]  /*5fa0*/  @!P5 STG.E desc[UR6][R6.64+0x8], R57 ;  /* 0x000008390600d986 */ /* 0x000fe2000c101906 */
[----:B------:R-:W-:-:S05]  /*5fb0*/  ISETP.GE.OR P5, PT, R12, UR10, P3 ;  /* 0x0000000a0c007c0c */ /* 0x000fca0009fa6670 */
[----:B------:R1:W-:Y:S01]  /*5fc0*/  @!P6 STG.E desc[UR6][R6.64+0xc], R61 ;  /* 0x00000c3d0600e986 */ /* 0x0003e2000c101906 */
[----:B0-----:R-:W-:Y:S01]  /*5fd0*/  @!P4 IMAD.WIDE R2, R5, 0x4, R2 ;  /* 0x000000040502c825 */ /* 0x001fe200078e0202 */
[----:B------:R-:W-:-:S06]  /*5fe0*/  IADD3 R5, P6, PT, R26, R11, RZ ;  /* 0x0000000b1a057210 */ /* 0x000fcc0007fde0ff */
[----:B------:R-:W0:Y:S01]  /*5ff0*/  @!P5 LDC.64 R8, c[0x0][0x390] ;  /* 0x0000e400ff08db82 */ /* 0x000e220000000a00 */
[----:B------:R2:W-:Y:S01]  /*6000*/  @!P4 STG.E desc[UR6][R2.64], R64 ;  /* 0x000000400200c986 */ /* 0x0005e2000c101906 */
[----:B------:R-:W-:Y:S02]  /*6010*/  ISETP.GE.OR P4, PT, R10, UR10, P1 ;  /* 0x0000000a0a007c0c */ /* 0x000fe40008f86670 */
[----:B------:R-:W-:Y:S02]  /*6020*/  LEA.HI.X.SX32 R14, R11, R0, 0x1, P6 ;  /* 0x000000000b0e7211 */ /* 0x000fe400030f0eff */
[----:B------:R-:W-:Y:S02]  /*6030*/  LEA R4, P6, R5, UR8, 0x2 ;  /* 0x0000000805047c11 */ /* 0x000fe4000f8c10ff */
[----:B------:R-:W-:Y:S02]  /*6040*/  IADD3 R11, PT, PT, R11, UR11, RZ ;  /* 0x0000000b0b0b7c10 */ /* 0x000fe4000fffe0ff */
[----:B------:R-:W-:-:S02]  /*6050*/  LEA.HI.X R5, R5, UR9, R14, 0x2, P6 ;  /* 0x0000000905057c11 */ /* 0x000fc4000b0f140e */
[----:B------:R-:W-:Y:S02]  /*6060*/  ISETP.GE.OR P6, PT, R10, UR10, P0 ;  /* 0x0000000a0a007c0c */ /* 0x000fe400087c6670 */
[----:B-1----:R-:W-:Y:S01]  /*6070*/  @!P5 IADD3 R7, PT, PT, R26, R11, RZ ;  /* 0x0000000b1a07d210 */ /* 0x002fe20007ffe0ff */
[----:B------:R-:W-:Y:S01]  /*6080*/  @!P4 STG.E desc[UR6][R4.64+0x4], R62 ;  /* 0x0000043e0400c986 */ /* 0x000fe2000c101906 */
[----:B------:R-:W-:Y:S02]  /*6090*/  ISETP.GE.OR P4, PT, R10, UR10, P2 ;  /* 0x0000000a0a007c0c */ /* 0x000fe40009786670 */
[----:B------:R-:W-:Y:S01]  /*60a0*/  IADD3 R10, PT, PT, R27, 0x4, RZ ;  /* 0x000000041b0a7810 */ /* 0x000fe20007ffe0ff */
[----:B0-----:R-:W-:-:S06]  /*60b0*/  @!P5 IMAD.WIDE R8, R7, 0x4, R8 ;  /* 0x000000040708d825 */ /* 0x001fcc00078e0208 */
[----:B------:R-:W-:Y:S01]  /*60c0*/  @!P6 STG.E desc[UR6][R4.64+0x8], R63 ;  /* 0x0000083f0400e986 */ /* 0x000fe2000c101906 */
[----:B--2---:R-:W-:-:S03]  /*60d0*/  IADD3 R3, P6, PT, R26, R11, RZ ;  /* 0x0000000b1a037210 */ /* 0x004fc60007fde0ff */
[----:B------:R0:W-:Y:S01]  /*60e0*/  @!P4 STG.E desc[UR6][R4.64+0xc], R65 ;  /* 0x00000c410400c986 */ /* 0x0001e2000c101906 */
[----:B------:R-:W-:Y:S02]  /*60f0*/  ISETP.GE.OR P4, PT, R12, UR10, P1 ;  /* 0x0000000a0c007c0c */ /* 0x000fe40008f86670 */
[----:B------:R-:W-:Y:S01]  /*6100*/  LEA.HI.X.SX32 R6, R11, R0, 0x1, P6 ;  /* 0x000000000b067211 */ /* 0x000fe200030f0eff */
[----:B------:R1:W-:Y:S01]  /*6110*/  @!P5 STG.E desc[UR6][R8.64], R85 ;  /* 0x000000550800d986 */ /* 0x0003e2000c101906 */
[C---:B------:R-:W-:Y:S02]  /*6120*/  LEA R2, P6, R3.reuse, UR8, 0x2 ;  /* 0x0000000803027c11 */ /* 0x040fe4000f8c10ff */
[----:B------:R-:W-:Y:S02]  /*6130*/  ISETP.GE.AND P5, PT, R10, UR10, PT ;  /* 0x0000000a0a007c0c */ /* 0x000fe4000bfa6270 */
[----:B------:R-:W-:Y:S02]  /*6140*/  LEA.HI.X R3, R3, UR9, R6, 0x2, P6 ;  /* 0x0000000903037c11 */ /* 0x000fe4000b0f1406 */
[----:B------:R-:W-:-:S02]  /*6150*/  ISETP.GE.OR P6, PT, R26, UR11, P5 ;  /* 0x0000000b1a007c0c */ /* 0x000fc4000afc6670 */
[----:B------:R-:W-:Y:S01]  /*6160*/  IADD3 R11, PT, PT, R11, UR11, RZ ;  /* 0x0000000b0b0b7c10 */ /* 0x000fe2000fffe0ff */
[----:B------:R-:W-:Y:S01]  /*6170*/  @!P4 STG.E desc[UR6][R2.64+0x4], R86 ;  /* 0x000004560200c986 */ /* 0x000fe2000c101906 */
[----:B------:R-:W-:Y:S02]  /*6180*/  ISETP.GE.OR P4, PT, R12, UR10, P0 ;  /* 0x0000000a0c007c0c */ /* 0x000fe40008786670 */
[----:B------:R-:W-:Y:S02]  /*6190*/  ISETP.GE.OR P5, PT, R13, UR11, P5 ;  /* 0x0000000b0d007c0c */ /* 0x000fe4000afa6670 */
[----:B------:R-:W-:-:S05]  /*61a0*/  IADD3 R13, PT, PT, R27, 0xe, RZ ;  /* 0x0000000e1b0d7810 */ /* 0x000fca0007ffe0ff */
[----:B0-----:R-:W0:Y:S01]  /*61b0*/  @!P6 LDC.64 R4, c[0x0][0x390] ;  /* 0x0000e400ff04eb82 */ /* 0x001e220000000a00 */
[----:B------:R-:W-:-:S03]  /*61c0*/  @!P6 IADD3 R7, PT, PT, R26, R11, RZ ;  /* 0x0000000b1a07e210 */ /* 0x000fc60007ffe0ff */
[----:B------:R-:W-:Y:S01]  /*61d0*/  @!P4 STG.E desc[UR6][R2.64+0x8], R117 ;  /* 0x000008750200c986 */ /* 0x000fe2000c101906 */
[----:B------:R-:W-:Y:S02]  /*61e0*/  ISETP.GE.OR P4, PT, R12, UR10, P2 ;  /* 0x0000000a0c007c0c */ /* 0x000fe40009786670 */
[----:B------:R-:W-:-:S11]  /*61f0*/  IADD3 R12, PT, PT, R27, 0x5, RZ ;  /* 0x000000051b0c7810 */ /* 0x000fd60007ffe0ff */
[----:B------:R2:W-:Y:S01]  /*6200*/  @!P4 STG.E desc[UR6][R2.64+0xc], R92 ;  /* 0x00000c5c0200c986 */ /* 0x0005e2000c101906 */
[----:B------:R-:W-:Y:S01]  /*6210*/  ISETP.GE.OR P4, PT, R12, UR10, P3 ;  /* 0x0000000a0c007c0c */ /* 0x000fe20009f86670 */
[----:B0-----:R-:W-:-:S05]  /*6220*/  @!P6 IMAD.WIDE R4, R7, 0x4, R4 ;  /* 0x000000040704e825 */ /* 0x001fca00078e0204 */
[----:B------:R0:W-:Y:S01]  /*6230*/  @!P6 STG.E desc[UR6][R4.64], R91 ;  /* 0x0000005b0400e986 */ /* 0x0001e2000c101906 */
[----:B------:R-:W-:-:S06]  /*6240*/  IADD3 R7, P6, PT, R26, R11, RZ ;  /* 0x0000000b1a077210 */ /* 0x000fcc0007fde0ff */
[----:B-1----:R-:W1:Y:S01]  /*6250*/  @!P4 LDC.64 R8, c[0x0][0x390] ;  /* 0x0000e400ff08cb82 */ /* 0x002e620000000a00 */
[----:B------:R-:W-:Y:S02]  /*6260*/  LEA.HI.X.SX32 R14, R11, R0, 0x1, P6 ;  /* 0x000000000b0e7211 */ /* 0x000fe400030f0eff */
[----:B------:R-:W-:Y:S02]  /*6270*/  LEA R6, P6, R7, UR8, 0x2 ;  /* 0x0000000807067c11 */ /* 0x000fe4000f8c10ff */
[----:B------:R-:W-:Y:S02]  /*6280*/  IADD3 R11, PT, PT, R11, UR11, RZ ;  /* 0x0000000b0b0b7c10 */ /* 0x000fe4000fffe0ff */
[----:B------:R-:W-:Y:S02]  /*6290*/  LEA.HI.X R7, R7, UR9, R14, 0x2, P6 ;  /* 0x0000000907077c11 */ /* 0x000fe4000b0f140e */
[----:B------:R-:W-:Y:S02]  /*62a0*/  ISETP.GE.OR P6, PT, R10, UR10, P0 ;  /* 0x0000000a0a007c0c */ /* 0x000fe400087c6670 */
[----:B--2---:R-:W-:Y:S01]  /*62b0*/  @!P4 IADD3 R3, PT, PT, R26, R11, RZ ;  /* 0x0000000b1a03c210 */ /* 0x004fe20007ffe0ff */
[----:B------:R-:W-:Y:S01]  /*62c0*/  @!P5 STG.E desc[UR6][R6.64+0x4], R89 ;  /* 0x000004590600d986 */ /* 0x000fe2000c101906 */
[----:B------:R-:W-:-:S02]  /*62d0*/  ISETP.GE.OR P5, PT, R10, UR10, P2 ;  /* 0x0000000a0a007c0c */ /* 0x000fc400097a6670 */
[----:B------:R-:W-:-:S07]  /*62e0*/  IADD3 R10, PT, PT, R27, 0x6, RZ ;  /* 0x000000061b0a7810 */ /* 0x000fce0007ffe0ff */
[----:B------:R-:W-:Y:S01]  /*62f0*/  @!P6 STG.E desc[UR6][R6.64+0x8], R90 ;  /* 0x0000085a0600e986 */ /* 0x000fe2000c101906 */
[----:B------:R-:W-:Y:S01]  /*6300*/  ISETP.GE.OR P6, PT, R10, UR10, P3 ;  /* 0x0000000a0a007c0c */ /* 0x000fe20009fc6670 */
[----:B-1----:R-:W-:Y:S02]  /*6310*/  @!P4 IMAD.WIDE R2, R3, 0x4, R8 ;  /* 0x000000040302c825 */ /* 0x002fe400078e0208 */
[----:B------:R-:W-:Y:S01]  /*6320*/  @!P5 STG.E desc[UR6][R6.64+0xc], R99 ;  /* 0x00000c630600d986 */ /* 0x000fe2000c101906 */
[----:B0-----:R-:W-:-:S03]  /*6330*/  IADD3 R5, P5, PT, R26, R11, RZ ;  /* 0x0000000b1a057210 */ /* 0x001fc60007fbe0ff */
[----:B------:R0:W-:Y:S01]  /*6340*/  @!P4 STG.E desc[UR6][R2.64], R101 ;  /* 0x000000650200c986 */ /* 0x0001e2000c101906 */
[----:B------:R-:W-:Y:S02]  /*6350*/  LEA.HI.X.SX32 R14, R11, R0, 0x1, P5 ;  /* 0x000000000b0e7211 */ /* 0x000fe400028f0eff */
[C---:B------:R-:W-:Y:S02]  /*6360*/  ISETP.GE.OR P4, PT, R12.reuse, UR10, P1 ;  /* 0x0000000a0c007c0c */ /* 0x040fe40008f86670 */
[----:B------:R-:W-:Y:S01]  /*6370*/  LEA R4, P5, R5, UR8, 0x2 ;  /* 0x0000000805047c11 */ /* 0x000fe2000f8a10ff */
[----:B------:R-:W1:Y:S01]  /*6380*/  @!P6 LDC.64 R8, c[0x0][0x390] ;  /* 0x0000e400ff08eb82 */ /* 0x000e620000000a00 */
[----:B------:R-:W-:Y:S02]  /*6390*/  IADD3 R11, PT, PT, R11, UR11, RZ ;  /* 0x0000000b0b0b7c10 */ /* 0x000fe4000fffe0ff */
[----:B------:R-:W-:Y:S02]  /*63a0*/  LEA.HI.X R5, R5, UR9, R14, 0x2, P5 ;  /* 0x0000000905057c11 */ /* 0x000fe4000a8f140e */
[----:B------:R-:W-:-:S02]  /*63b0*/  ISETP.GE.OR P5, PT, R12, UR10, P0 ;  /* 0x0000000a0c007c0c */ /* 0x000fc400087a6670 */
[----:B0-----:R-:W-:-:S03]  /*63c0*/  @!P6 IADD3 R3, PT, PT, R26, R11, RZ ;  /* 0x0000000b1a03e210 */ /* 0x001fc60007ffe0ff */
[----:B------:R-:W-:Y:S01]  /*63d0*/  @!P4 STG.E desc[UR6][R4.64+0x4], R96 ;  /* 0x000004600400c986 */ /* 0x000fe2000c101906 */
[----:B------:R-:W-:Y:S02]  /*63e0*/  ISETP.GE.OR P4, PT, R12, UR10, P2 ;  /* 0x0000000a0c007c0c */ /* 0x000fe40009786670 */
[----:B------:R-:W-:-:S05]  /*63f0*/  IADD3 R12, PT, PT, R27, 0x7, RZ ;  /* 0x000000071b0c7810 */ /* 0x000fca0007ffe0ff */
[----:B------:R-:W-:Y:S01]  /*6400*/  @!P5 STG.E desc[UR6][R4.64+0x8], R97 ;  /* 0x000008610400d986 */ /* 0x000fe2000c101906 */
[----:B------:R-:W-:Y:S01]  /*6410*/  ISETP.GE.OR P5, PT, R12, UR10, P3 ;  /* 0x0000000a0c007c0c */ /* 0x000fe20009fa6670 */
[----:B-1----:R-:W-:-:S04]  /*6420*/  @!P6 IMAD.WIDE R2, R3, 0x4, R8 ;  /* 0x000000040302e825 */ /* 0x002fc800078e0208 */
[----:B------:R-:W-:Y:S01]  /*6430*/  @!P4 STG.E desc[UR6][R4.64+0xc], R108 ;  /* 0x00000c6c0400c986 */ /* 0x000fe2000c101906 */
[----:B------:R-:W-:-:S03]  /*6440*/  IADD3 R7, P4, PT, R26, R11, RZ ;  /* 0x0000000b1a077210 */ /* 0x000fc60007f9e0ff */
[----:B------:R0:W-:Y:S01]  /*6450*/  @!P6 STG.E desc[UR6][R2.64], R100 ;  /* 0x000000640200e986 */ /* 0x0001e2000c101906 */
[----:B------:R-:W-:-:S03]  /*6460*/  LEA.HI.X.SX32 R14, R11, R0, 0x1, P4 ;  /* 0x000000000b0e7211 */ /* 0x000fc600020f0eff */
[----:B------:R-:W1:Y:S01]  /*6470*/  @!P5 LDC.64 R8, c[0x0][0x390] ;  /* 0x0000e400ff08db82 */ /* 0x000e620000000a00 */
[C---:B------:R-:W-:Y:S02]  /*6480*/  ISETP.GE.OR P6, PT, R10.reuse, UR10, P1 ;  /* 0x0000000a0a007c0c */ /* 0x040fe40008fc6670 */
[----:B------:R-:W-:Y:S02]  /*6490*/  LEA R6, P4, R7, UR8, 0x2 ;  /* 0x0000000807067c11 */ /* 0x000fe4000f8810ff */
[----:B------:R-:W-:Y:S02]  /*64a0*/  IADD3 R11, PT, PT, R11, UR11, RZ ;  /* 0x0000000b0b0b7c10 */ /* 0x000fe4000fffe0ff */
[----:B------:R-:W-:Y:S02]  /*64b0*/  LEA.HI.X R7, R7, UR9, R14, 0x2, P4 ;  /* 0x0000000907077c11 */ /* 0x000fe4000a0f140e */
[----:B------:R-:W-:Y:S02]  /*64c0*/  ISETP.GE.OR P4, PT, R10, UR10, P0 ;  /* 0x0000000a0a007c0c */ /* 0x000fe40008786670 */
        /* <DEDUP_REMOVED lines=10> */
[C---:B------:R-:W-:Y:S02]  /*6570*/  ISETP.GE.OR P5, PT, R12.reuse, UR10, P1 ;  /* 0x0000000a0c007c0c */ /* 0x040fe40008fa6670 */
[----:B------:R-:W-:Y:S01]  /*6580*/  LEA.HI.X.SX32 R14, R11, R0, 0x1, P6 ;  /* 0x000000000b0e7211 */ /* 0x000fe200030f0eff */
[----:B------:R-:W1:Y:S01]  /*6590*/  @!P4 LDC.64 R8, c[0x0][0x390] ;  /* 0x0000e400ff08cb82 */ /* 0x000e620000000a00 */
[----:B------:R-:W-:Y:S02]  /*65a0*/  LEA R4, P6, R5, UR8, 0x2 ;  /* 0x0000000805047c11 */ /* 0x000fe4000f8c10ff */
[----:B------:R-:W-:Y:S02]  /*65b0*/  IADD3 R11, PT, PT, R11, UR11, RZ ;  /* 0x0000000b0b0b7c10 */ /* 0x000fe4000fffe0ff */
[----:B------:R-:W-:Y:S02]  /*65c0*/  LEA.HI.X R5, R5, UR9, R14, 0x2, P6 ;  /* 0x0000000905057c11 */ /* 0x000fe4000b0f140e */
[----:B------:R-:W-:-:S02]  /*65d0*/  ISETP.GE.OR P6, PT, R12, UR10, P0 ;  /* 0x0000000a0c007c0c */ /* 0x000fc400087c6670 */
[----:B0-----:R-:W-:Y:S01]  /*65e0*/  @!P4 IADD3 R3, PT, PT, R26, R11, RZ ;  /* 0x0000000b1a03c210 */ /* 0x001fe20007ffe0ff */
[----:B------:R-:W-:Y:S01]  /*65f0*/  @!P5 STG.E desc[UR6][R4.64+0x4], R93 ;  /* 0x0000045d0400d986 */ /* 0x000fe2000c101906 */
[----:B------:R-:W-:Y:S02]  /*6600*/  ISETP.GE.OR P5, PT, R12, UR10, P2 ;  /* 0x0000000a0c007c0c */ /* 0x000fe400097a6670 */
[----:B------:R-:W-:-:S07]  /*6610*/  IADD3 R12, PT, PT, R27, 0x9, RZ ;  /* 0x000000091b0c7810 */ /* 0x000fce0007ffe0ff */
[----:B------:R-:W-:Y:S01]  /*6620*/  @!P6 STG.E desc[UR6][R4.64+0x8], R94 ;  /* 0x0000085e0400e986 */ /* 0x000fe2000c101906 */
[----:B------:R-:W-:Y:S01]  /*6630*/  ISETP.GE.OR P6, PT, R12, UR10, P3 ;  /* 0x0000000a0c007c0c */ /* 0x000fe20009fc6670 */
[----:B-1----:R-:W-:Y:S02]  /*6640*/  @!P4 IMAD.WIDE R2, R3, 0x4, R8 ;  /* 0x000000040302c825 */ /* 0x002fe400078e0208 */
[----:B------:R-:W-:Y:S01]  /*6650*/  @!P5 STG.E desc[UR6][R4.64+0xc], R102 ;  /* 0x00000c660400d986 */ /* 0x000fe2000c101906 */
[----:B------:R-:W-:-:S03]  /*6660*/  IADD3 R7, P5, PT, R26, R11, RZ ;  /* 0x0000000b1a077210 */ /* 0x000fc60007fbe0ff */
        /* <DEDUP_REMOVED lines=62> */
[C---:B------:R-:W-:Y:S02]  /*6a50*/  IADD3 R12, PT, PT, R27.reuse, 0xd, RZ ;  /* 0x0000000d1b0c7810 */ /* 0x040fe40007ffe0ff */
[----:B------:R-:W-:-:S03]  /*6a60*/  IADD3 R27, PT, PT, R27, 0xf, RZ ;  /* 0x0000000f1b1b7810 */ /* 0x000fc60007ffe0ff */
[----:B------:R-:W-:Y:S01]  /*6a70*/  @!P5 STG.E desc[UR6][R4.64+0x8], R72 ;  /* 0x000008480400d986 */ /* 0x000fe2000c101906 */
[----:B------:R-:W-:Y:S01]  /*6a80*/  ISETP.GE.OR P5, PT, R12, UR10, P3 ;  /* 0x0000000a0c007c0c */ /* 0x000fe20009fa6670 */
[----:B-1----:R-:W-:-:S04]  /*6a90*/  @!P6 IMAD.WIDE R2, R3, 0x4, R8 ;  /* 0x000000040302e825 */ /* 0x002fc800078e0208 */
[----:B------:R-:W-:Y:S01]  /*6aa0*/  @!P4 STG.E desc[UR6][R4.64+0xc], R73 ;  /* 0x00000c490400c986 */ /* 0x000fe2000c101906 */
[----:B------:R-:W-:-:S03]  /*6ab0*/  IADD3 R7, P4, PT, R26, R11, RZ ;  /* 0x0000000b1a077210 */ /* 0x000fc60007f9e0ff */
[----:B------:R0:W-:Y:S01]  /*6ac0*/  @!P6 STG.E desc[UR6][R2.64], R74 ;  /* 0x0000004a0200e986 */ /* 0x0001e2000c101906 */
[----:B------:R-:W-:-:S03]  /*6ad0*/  ISETP.GE.OR P6, PT, R10, UR10, P1 ;  /* 0x0000000a0a007c0c */ /* 0x000fc60008fc6670 */
[----:B------:R-:W1:Y:S01]  /*6ae0*/  @!P5 LDC.64 R8, c[0x0][0x390] ;  /* 0x0000e400ff08db82 */ /* 0x000e620000000a00 */
[----:B------:R-:W-:Y:S02]  /*6af0*/  LEA.HI.X.SX32 R14, R11, R0, 0x1, P4 ;  /* 0x000000000b0e7211 */ /* 0x000fe400020f0eff */
[----:B------:R-:W-:Y:S02]  /*6b00*/  LEA R6, P4, R7, UR8, 0x2 ;  /* 0x0000000807067c11 */ /* 0x000fe4000f8810ff */
[----:B------:R-:W-:Y:S02]  /*6b10*/  IADD3 R11, PT, PT, R11, UR11, RZ ;  /* 0x0000000b0b0b7c10 */ /* 0x000fe4000fffe0ff */
[----:B------:R-:W-:Y:S02]  /*6b20*/  LEA.HI.X R7, R7, UR9, R14, 0x2, P4 ;  /* 0x0000000907077c11 */ /* 0x000fe4000a0f140e */
[----:B------:R-:W-:Y:S02]  /*6b30*/  ISETP.GE.OR P4, PT, R10, UR10, P0 ;  /* 0x0000000a0a007c0c */ /* 0x000fe40008786670 */
[----:B0-----:R-:W-:Y:S01]  /*6b40*/  @!P5 IADD3 R3, PT, PT, R26, R11, RZ ;  /* 0x0000000b1a03d210 */ /* 0x001fe20007ffe0ff */
[----:B------:R-:W-:Y:S01]  /*6b50*/  @!P6 STG.E desc[UR6][R6.64+0x4], R75 ;  /* 0x0000044b0600e986 */ /* 0x000fe2000c101906 */
[----:B------:R-:W-:-:S02]  /*6b60*/  ISETP.GE.OR P6, PT, R10, UR10, P2 ;  /* 0x0000000a0a007c0c */ /* 0x000fc400097c6670 */
[----:B------:R-:W-:-:S07]  /*6b70*/  IADD3 R15, PT, PT, R11, UR11, RZ ;  /* 0x0000000b0b0f7c10 */ /* 0x000fce000fffe0ff */
[----:B------:R-:W-:Y:S01]  /*6b80*/  @!P4 STG.E desc[UR6][R6.64+0x8], R76 ;  /* 0x0000084c0600c986 */ /* 0x000fe2000c101906 */
[----:B------:R-:W-:Y:S01]  /*6b90*/  ISETP.GE.OR P4, PT, R13, UR10, P3 ;  /* 0x0000000a0d007c0c */ /* 0x000fe20009f86670 */
[----:B-1----:R-:W-:Y:S01]  /*6ba0*/  @!P5 IMAD.WIDE R2, R3, 0x4, R8 ;  /* 0x000000040302d825 */ /* 0x002fe200078e0208 */
[----:B------:R-:W-:Y:S01]  /*6bb0*/  ISETP.GE.OR P3, PT, R27, UR10, P3 ;  /* 0x0000000a1b007c0c */ /* 0x000fe20009f66670 */
[----:B------:R-:W-:Y:S01]  /*6bc0*/  @!P6 STG.E desc[UR6][R6.64+0xc], R82 ;  /* 0x00000c520600e986 */ /* 0x000fe2000c101906 */
[----:B------:R-:W-:-:S03]  /*6bd0*/  IADD3 R5, P6, PT, R26, R11, RZ ;  /* 0x0000000b1a057210 */ /* 0x000fc60007fde0ff */
[----:B------:R0:W-:Y:S01]  /*6be0*/  @!P5 STG.E desc[UR6][R2.64], R81 ;  /* 0x000000510200d986 */ /* 0x0001e2000c101906 */
[C---:B------:R-:W-:Y:S02]  /*6bf0*/  ISETP.GE.OR P5, PT, R12.reuse, UR10, P1 ;  /* 0x0000000a0c007c0c */ /* 0x040fe40008fa6670 */
[----:B------:R-:W-:Y:S02]  /*6c00*/  LEA.HI.X.SX32 R10, R11, R0, 0x1, P6 ;  /* 0x000000000b0a7211 */ /* 0x000fe400030f0eff */
[C---:B------:R-:W-:Y:S01]  /*6c10*/  LEA R4, P6, R5.reuse, UR8, 0x2 ;  /* 0x0000000805047c11 */ /* 0x040fe2000f8c10ff */
[----:B------:R-:W1:Y:S03]  /*6c20*/  @!P4 LDC.64 R8, c[0x0][0x390] ;  /* 0x0000e400ff08cb82 */ /* 0x000e660000000a00 */
[----:B------:R-:W-:Y:S02]  /*6c30*/  LEA.HI.X R5, R5, UR9, R10, 0x2, P6 ;  /* 0x0000000905057c11 */ /* 0x000fe4000b0f140a */
[----:B------:R-:W-:-:S02]  /*6c40*/  ISETP.GE.OR P6, PT, R12, UR10, P0 ;  /* 0x0000000a0c007c0c */ /* 0x000fc400087c6670 */
[-C--:B0-----:R-:W-:Y:S01]  /*6c50*/  @!P4 IADD3 R3, PT, PT, R26, R15.reuse, RZ ;  /* 0x0000000f1a03c210 */ /* 0x081fe20007ffe0ff */
[----:B------:R-:W-:Y:S01]  /*6c60*/  @!P5 STG.E desc[UR6][R4.64+0x4], R77 ;  /* 0x0000044d0400d986 */ /* 0x000fe2000c101906 */
[----:B------:R-:W-:Y:S01]  /*6c70*/  ISETP.GE.OR P5, PT, R12, UR10, P2 ;  /* 0x0000000a0c007c0c */ /* 0x000fe200097a6670 */
[----:B------:R-:W0:Y:S08]  /*6c80*/  @!P3 LDC.64 R10, c[0x0][0x390] ;  /* 0x0000e400ff0abb82 */ /* 0x000e300000000a00 */
[----:B------:R-:W-:Y:S01]  /*6c90*/  @!P6 STG.E desc[UR6][R4.64+0x8], R79 ;  /* 0x0000084f0400e986 */ /* 0x000fe2000c101906 */
[----:B------:R-:W-:-:S03]  /*6ca0*/  IADD3 R7, P6, PT, R26, R15, RZ ;  /* 0x0000000f1a077210 */ /* 0x000fc60007fde0ff */
[----:B------:R2:W-:Y:S01]  /*6cb0*/  @!P5 STG.E desc[UR6][R4.64+0xc], R111 ;  /* 0x00000c6f0400d986 */ /* 0x0005e2000c101906 */
[----:B------:R-:W-:Y:S01]  /*6cc0*/  ISETP.GE.OR P5, PT, R13, UR10, P1 ;  /* 0x0000000a0d007c0c */ /* 0x000fe20008fa6670 */
[----:B-1----:R-:W-:Y:S01]  /*6cd0*/  @!P4 IMAD.WIDE R2, R3, 0x4, R8 ;  /* 0x000000040302c825 */ /* 0x002fe200078e0208 */
[----:B------:R-:W-:Y:S02]  /*6ce0*/  LEA.HI.X.SX32 R8, R15, R0, 0x1, P6 ;  /* 0x000000000f087211 */ /* 0x000fe400030f0eff */
[----:B------:R-:W-:Y:S02]  /*6cf0*/  LEA R6, P6, R7, UR8, 0x2 ;  /* 0x0000000807067c11 */ /* 0x000fe4000f8c10ff */
[----:B------:R-:W-:Y:S01]  /*6d00*/  IADD3 R15, PT, PT, R15, UR11, RZ ;  /* 0x0000000b0f0f7c10 */ /* 0x000fe2000fffe0ff */
[----:B------:R0:W-:Y:S01]  /*6d10*/  @!P4 STG.E desc[UR6][R2.64], R110 ;  /* 0x0000006e0200c986 */ /* 0x0001e2000c101906 */
[----:B------:R-:W-:Y:S02]  /*6d20*/  LEA.HI.X R7, R7, UR9, R8, 0x2, P6 ;  /* 0x0000000907077c11 */ /* 0x000fe4000b0f1408 */
[----:B------:R-:W-:-:S02]  /*6d30*/  ISETP.GE.OR P4, PT, R13, UR10, P0 ;  /* 0x0000000a0d007c0c */ /* 0x000fc40008786670 */
[----:B------:R-:W-:Y:S01]  /*6d40*/  ISETP.GE.OR P6, PT, R13, UR10, P2 ;  /* 0x0000000a0d007c0c */ /* 0x000fe200097c6670 */
[----:B------:R1:W-:Y:S01]  /*6d50*/  @!P5 STG.E desc[UR6][R6.64+0x4], R106 ;  /* 0x0000046a0600d986 */ /* 0x0003e2000c101906 */
[CC--:B------:R-:W-:Y:S02]  /*6d60*/  IADD3 R8, P5, PT, R26.reuse, R15.reuse, RZ ;  /* 0x0000000f1a087210 */ /* 0x0c0fe40007fbe0ff */
[C---:B------:R-:W-:Y:S02]  /*6d70*/  ISETP.GE.OR P1, PT, R27.reuse, UR10, P1 ;  /* 0x0000000a1b007c0c */ /* 0x040fe40008f26670 */
[C---:B------:R-:W-:Y:S02]  /*6d80*/  ISETP.GE.OR P0, PT, R27.reuse, UR10, P0 ;  /* 0x0000000a1b007c0c */ /* 0x040fe40008706670 */
[----:B------:R-:W-:Y:S02]  /*6d90*/  ISETP.GE.OR P2, PT, R27, UR10, P2 ;  /* 0x0000000a1b007c0c */ /* 0x000fe40009746670 */
[----:B--2---:R-:W-:Y:S01]  /*6da0*/  @!P3 IADD3 R5, PT, PT, R26, R15, RZ ;  /* 0x0000000f1a05b210 */ /* 0x004fe20007ffe0ff */
[----:B------:R1:W-:Y:S01]  /*6db0*/  @!P4 STG.E desc[UR6][R6.64+0x8], R88 ;  /* 0x000008580600c986 */ /* 0x0003e2000c101906 */
[----:B------:R-:W-:-:S02]  /*6dc0*/  LEA.HI.X.SX32 R15, R15, R0, 0x1, P5 ;  /* 0x000000000f0f7211 */ /* 0x000fc400028f0eff */
[C---:B------:R-:W-:Y:S01]  /*6dd0*/  LEA R4, P5, R8.reuse, UR8, 0x2 ;  /* 0x0000000808047c11 */ /* 0x040fe2000f8a10ff */
[----:B0-----:R-:W-:Y:S01]  /*6de0*/  @!P3 IMAD.WIDE R2, R5, 0x4, R10 ;  /* 0x000000040502b825 */ /* 0x001fe200078e020a */
[----:B------:R1:W-:Y:S02]  /*6df0*/  @!P6 STG.E desc[UR6][R6.64+0xc], R112 ;  /* 0x00000c700600e986 */ /* 0x0003e4000c101906 */
[----:B------:R-:W-:Y:S02]  /*6e00*/  LEA.HI.X R5, R8, UR9, R15, 0x2, P5 ;  /* 0x0000000908057c11 */ /* 0x000fe4000a8f140f */
[----:B------:R1:W-:Y:S04]  /*6e10*/  @!P3 STG.E desc[UR6][R2.64], R114 ;  /* 0x000000720200b986 */ /* 0x0003e8000c101906 */
[----:B------:R1:W-:Y:S04]  /*6e20*/  @!P1 STG.E desc[UR6][R4.64+0x4], R115 ;  /* 0x0000047304009986 */ /* 0x0003e8000c101906 */
[----:B------:R1:W-:Y:S01]  /*6e30*/  @!P0 STG.E desc[UR6][R4.64+0x8], R84 ;  /* 0x0000085404008986 */ /* 0x0003e2000c101906 */
[----:B------:R-:W-:Y:S05]  /*6e40*/  @P2 EXIT ;  /* 0x000000000000294d */ /* 0x000fea0003800000 */
[----:B------:R-:W-:Y:S01]  /*6e50*/  STG.E desc[UR6][R4.64+0xc], R113 ;  /* 0x00000c7104007986 */ /* 0x000fe2000c101906 */
[----:B------:R-:W-:Y:S05]  /*6e60*/  EXIT ;  /* 0x000000000000794d */ /* 0x000fea0003800000 */
        .weak           $__internal_0_$__cuda_sm20_div_u16
        .type           $__internal_0_$__cuda_sm20_div_u16,@function
        .size           $__internal_0_$__cuda_sm20_div_u16,(.L_x_25 - $__internal_0_$__cuda_sm20_div_u16)
$__internal_0_$__cuda_sm20_div_u16:
[----:B------:R-:W0:Y:S01]  /*6e70*/  I2F.U16 R5, R4 ;  /* 0x0000000400057306 */ /* 0x000e220000101000 */
[----:B------:R-:W-:Y:S01]  /*6e80*/  HFMA2 R6, -RZ, RZ, 15, 0 ;  /* 0x4b800000ff067431 */ /* 0x000fe200000001ff */
[----:B------:R-:W-:Y:S02]  /*6e90*/  I2FP.F32.U32.RZ R8, R8 ;  /* 0x0000000800087245 */ /* 0x000fe4000020d000 */
[C---:B0-----:R-:W-:Y:S02]  /*6ea0*/  FSETP.GEU.AND P1, PT, |R5|.reuse, 1.175494350822287508e-38, PT ;  /* 0x008000000500780b */ /* 0x041fe40003f2e200 */
[----:B------:R-:W-:Y:S02]  /*6eb0*/  FSETP.GT.AND P0, PT, |R5|, 8.50705917302346158658e+37, PT ;  /* 0x7e8000000500780b */ /* 0x000fe40003f04200 */
[----:B------:R-:W-:-:S04]  /*6ec0*/  FSEL R6, R6, 1, !P1 ;  /* 0x3f80000006067808 */ /* 0x000fc80004800000 */
[----:B------:R-:W-:Y:S02]  /*6ed0*/  FSEL R6, R6, 0.25, !P0 ;  /* 0x3e80000006067808 */ /* 0x000fe40004000000 */
[----:B------:R-:W-:Y:S02]  /*6ee0*/  ISETP.NE.U32.AND P0, PT, R4, RZ, PT ;  /* 0x000000ff0400720c */ /* 0x000fe40003f05070 */
[----:B------:R-:W-:Y:S01]  /*6ef0*/  MOV R4, R12 ;  /* 0x0000000c00047202 */ /* 0x000fe20000000f00 */
[----:B------:R-:W-:-:S06]  /*6f00*/  FMUL R9, R5, R6 ;  /* 0x0000000605097220 */ /* 0x000fcc0000400000 */
[----:B------:R-:W0:Y:S02]  /*6f10*/  MUFU.RCP R9, R9 ;  /* 0x0000000900097308 */ /* 0x000e240000001000 */
[----:B0-----:R-:W-:-:S05]  /*6f20*/  FMUL R6, R6, R9 ;  /* 0x0000000906067220 */ /* 0x001fca0000400000 */
[----:B------:R-:W-:-:S05]  /*6f30*/  IADD3 R5, PT, PT, R6, 0x2, RZ ;  /* 0x0000000206057810 */ /* 0x000fca0007ffe0ff */
[----:B------:R-:W-:Y:S01]  /*6f40*/  FMUL.RZ R8, R8, R5 ;  /* 0x0000000508087220 */ /* 0x000fe2000040c000 */
[----:B------:R-:W-:-:S05]  /*6f50*/  HFMA2 R5, -RZ, RZ, 0, 0 ;  /* 0x00000000ff057431 */ /* 0x000fca00000001ff */
[----:B------:R-:W0:Y:S02]  /*6f60*/  F2I.U32.TRUNC.NTZ R8, R8 ;  /* 0x0000000800087305 */ /* 0x000e24000020f000 */
[----:B0-----:R-:W-:Y:S02]  /*6f70*/  LOP3.LUT R18, R8, 0xffff, RZ, 0xc0, !PT ;  /* 0x0000ffff08127812 */ /* 0x001fe400078ec0ff */
[----:B------:R-:W-:Y:S01]  /*6f80*/  @!P0 MOV R18, 0xffffffff ;  /* 0xffffffff00128802 */ /* 0x000fe20000000f00 */
[----:B------:R-:W-:Y:S06]  /*6f90*/  RET.REL.NODEC R4 `(_Z13warpTiledGemmPKfS0_Pfiii) ;  /* 0xffffff9004187950 */ /* 0x000fec0003c3ffff */
.L_x_24:
[----:B------:R-:W-:-:S00]  /*6fa0*/  BRA `(.L_x_24) ;  /* 0xfffffffc00fc7947 */ /* 0x000fc0000383ffff */
[----:B------:R-:W-:-:S00]  /*6fb0*/  NOP ;  /* 0x0000000000007918 */ /* 0x000fc00000000000 */
        /* <DEDUP_REMOVED lines=12> */
.L_x_25:


//--------------------- .nv.shared._Z13warpTiledGemmPKfS0_Pfiii --------------------------
	.section	.nv.shared._Z13warpTiledGemmPKfS0_Pfiii,"aw",@nobits
	.sectionflags	@""
	.align	4
.nv.shared._Z13warpTiledGemmPKfS0_Pfiii:
	.zero		17536


//--------------------- .nv.shared.reserved.0     --------------------------
	.section	.nv.shared.reserved.0,"aw",@nobits
	.weak		__nv_reservedSMEM_offset_0_alias
	.size		__nv_reservedSMEM_offset_0_alias, 0, 64
	.other		__nv_reservedSMEM_offset_0_alias,@"STO_CUDA_RESERVED_SHARED STV_DEFAULT"
__nv_reservedSMEM_offset_0_alias:
	.zero		0
	.zero		64


//--------------------- .nv.constant0._Z13warpTiledGemmPKfS0_Pfiii --------------------------
	.section	.nv.constant0._Z13warpTiledGemmPKfS0_Pfiii,"a",@progbits
	.sectionflags	@""
	.align	4
.nv.constant0._Z13warpTiledGemmPKfS0_Pfiii:
	.zero		932


//--------------------- SYMBOLS --------------------------

	.type		.nv.reservedSmem.offset0,@object
	.size		.nv.reservedSmem.offset0,0x4
	.type		.nv.reservedSmem.cap,@object
	.size		.nv.reservedSmem.cap,0x4
